//
// Generated by NVIDIA NVVM Compiler
//
// Compiler Build ID: CL-36424714
// Cuda compilation tools, release 13.0, V13.0.88
// Based on NVVM 20.0.0
//

.version 9.0
.target sm_100
.address_size 64

	// .globl	_Z15blur_horizontalPKhP6float2PfS3_
.const .align 4 .u32 KSIZE;
.const .align 4 .u32 WIDTH;
.const .align 4 .u32 HEIGHT;
.const .align 4 .u32 THRESHOLD;

.visible .entry _Z15blur_horizontalPKhP6float2PfS3_(
	.param .u64 .ptr .align 1 _Z15blur_horizontalPKhP6float2PfS3__param_0,
	.param .u64 .ptr .align 1 _Z15blur_horizontalPKhP6float2PfS3__param_1,
	.param .u64 .ptr .align 1 _Z15blur_horizontalPKhP6float2PfS3__param_2,
	.param .u64 .ptr .align 1 _Z15blur_horizontalPKhP6float2PfS3__param_3
)
{
	.reg .pred 	%p<24>;
	.reg .b16 	%rs<12>;
	.reg .b32 	%r<81>;
	.reg .b32 	%f<67>;
	.reg .b64 	%rd<34>;

	ld.param.u64 	%rd5, [_Z15blur_horizontalPKhP6float2PfS3__param_0];
	ld.param.u64 	%rd4, [_Z15blur_horizontalPKhP6float2PfS3__param_1];
	ld.param.u64 	%rd6, [_Z15blur_horizontalPKhP6float2PfS3__param_2];
	ld.param.u64 	%rd7, [_Z15blur_horizontalPKhP6float2PfS3__param_3];
	cvta.to.global.u64 	%rd1, %rd7;
	cvta.to.global.u64 	%rd2, %rd6;
	cvta.to.global.u64 	%rd3, %rd5;
	mov.u32 	%r25, %ctaid.x;
	mov.u32 	%r26, %ntid.x;
	mov.u32 	%r27, %tid.x;
	mad.lo.s32 	%r1, %r25, %r26, %r27;
	mov.u32 	%r28, %ctaid.y;
	mov.u32 	%r29, %ntid.y;
	mov.u32 	%r30, %tid.y;
	mad.lo.s32 	%r31, %r28, %r29, %r30;
	ld.const.u32 	%r3, [WIDTH];
	setp.ge.s32 	%p1, %r1, %r3;
	ld.const.u32 	%r32, [HEIGHT];
	setp.ge.s32 	%p2, %r31, %r32;
	or.pred  	%p3, %p1, %p2;
	@%p3 bra 	$L__BB0_12;
	ld.const.u32 	%r34, [KSIZE];
	shr.u32 	%r35, %r34, 31;
	add.s32 	%r36, %r34, %r35;
	shr.s32 	%r4, %r36, 1;
	setp.lt.s32 	%p4, %r34, -1;
	mov.f32 	%f65, 0f00000000;
	mov.f32 	%f66, %f65;
	@%p4 bra 	$L__BB0_11;
	neg.s32 	%r80, %r4;
	add.s32 	%r6, %r3, -1;
	mul.lo.s32 	%r7, %r3, %r31;
	abs.s32 	%r37, %r4;
	add.s32 	%r8, %r4, %r37;
	add.s32 	%r9, %r8, 1;
	setp.lt.u32 	%p5, %r8, 3;
	mov.f32 	%f66, 0f00000000;
	mov.f32 	%f65, %f66;
	@%p5 bra 	$L__BB0_6;
	sub.s32 	%r78, 1, %r4;
	and.b32  	%r39, %r9, -4;
	neg.s32 	%r77, %r39;
	sub.s32 	%r75, %r1, %r4;
	mov.f32 	%f66, 0f00000000;
	mov.b32 	%r76, 1;
$L__BB0_4:
	.pragma "nounroll";
	setp.lt.s32 	%p6, %r75, 0;
	setp.lt.s32 	%p7, %r75, %r3;
	selp.b32 	%r40, %r75, %r6, %p7;
	selp.b32 	%r41, 0, %r40, %p6;
	add.s32 	%r42, %r41, %r7;
	cvt.s64.s32 	%rd8, %r42;
	add.s64 	%rd9, %rd3, %rd8;
	ld.global.u8 	%rs1, [%rd9];
	cvt.rn.f32.u16 	%f23, %rs1;
	add.s32 	%r43, %r76, -1;
	mul.wide.s32 	%rd10, %r43, 4;
	add.s64 	%rd11, %rd2, %rd10;
	ld.global.f32 	%f24, [%rd11];
	fma.rn.f32 	%f25, %f24, %f23, %f66;
	add.s64 	%rd12, %rd1, %rd10;
	ld.global.f32 	%f26, [%rd12];
	fma.rn.f32 	%f27, %f26, %f23, %f65;
	add.s32 	%r44, %r75, 1;
	setp.lt.s32 	%p8, %r44, 0;
	setp.lt.s32 	%p9, %r44, %r3;
	selp.b32 	%r45, %r44, %r6, %p9;
	selp.b32 	%r46, 0, %r45, %p8;
	add.s32 	%r47, %r46, %r7;
	cvt.s64.s32 	%rd13, %r47;
	add.s64 	%rd14, %rd3, %rd13;
	ld.global.u8 	%rs2, [%rd14];
	cvt.rn.f32.u16 	%f28, %rs2;
	ld.global.f32 	%f29, [%rd11+4];
	fma.rn.f32 	%f30, %f29, %f28, %f25;
	ld.global.f32 	%f31, [%rd12+4];
	fma.rn.f32 	%f32, %f31, %f28, %f27;
	add.s32 	%r48, %r75, 2;
	setp.lt.s32 	%p10, %r48, 0;
	setp.lt.s32 	%p11, %r48, %r3;
	selp.b32 	%r49, %r48, %r6, %p11;
	selp.b32 	%r50, 0, %r49, %p10;
	add.s32 	%r51, %r50, %r7;
	cvt.s64.s32 	%rd15, %r51;
	add.s64 	%rd16, %rd3, %rd15;
	ld.global.u8 	%rs3, [%rd16];
	cvt.rn.f32.u16 	%f33, %rs3;
	ld.global.f32 	%f34, [%rd11+8];
	fma.rn.f32 	%f35, %f34, %f33, %f30;
	ld.global.f32 	%f36, [%rd12+8];
	fma.rn.f32 	%f37, %f36, %f33, %f32;
	add.s32 	%r52, %r75, 3;
	setp.lt.s32 	%p12, %r52, 0;
	setp.lt.s32 	%p13, %r52, %r3;
	selp.b32 	%r53, %r52, %r6, %p13;
	selp.b32 	%r54, 0, %r53, %p12;
	add.s32 	%r55, %r54, %r7;
	cvt.s64.s32 	%rd17, %r55;
	add.s64 	%rd18, %rd3, %rd17;
	ld.global.u8 	%rs4, [%rd18];
	cvt.rn.f32.u16 	%f38, %rs4;
	ld.global.f32 	%f39, [%rd11+12];
	fma.rn.f32 	%f66, %f39, %f38, %f35;
	ld.global.f32 	%f40, [%rd12+12];
	fma.rn.f32 	%f65, %f40, %f38, %f37;
	add.s32 	%r78, %r78, 4;
	add.s32 	%r77, %r77, 4;
	add.s32 	%r76, %r76, 4;
	add.s32 	%r75, %r75, 4;
	setp.ne.s32 	%p14, %r77, 0;
	@%p14 bra 	$L__BB0_4;
	add.s32 	%r80, %r78, -1;
$L__BB0_6:
	and.b32  	%r56, %r9, 3;
	setp.eq.s32 	%p15, %r56, 0;
	@%p15 bra 	$L__BB0_11;
	setp.eq.s32 	%p16, %r56, 1;
	@%p16 bra 	$L__BB0_9;
	add.s32 	%r57, %r80, %r1;
	setp.lt.s32 	%p17, %r57, 0;
	setp.lt.s32 	%p18, %r57, %r3;
	selp.b32 	%r58, %r57, %r6, %p18;
	selp.b32 	%r59, 0, %r58, %p17;
	add.s32 	%r60, %r59, %r7;
	cvt.s64.s32 	%rd19, %r60;
	add.s64 	%rd20, %rd3, %rd19;
	ld.global.u8 	%rs5, [%rd20];
	cvt.rn.f32.u16 	%f42, %rs5;
	add.s32 	%r61, %r80, %r4;
	mul.wide.s32 	%rd21, %r61, 4;
	add.s64 	%rd22, %rd2, %rd21;
	ld.global.f32 	%f43, [%rd22];
	fma.rn.f32 	%f44, %f43, %f42, %f66;
	add.s64 	%rd23, %rd1, %rd21;
	ld.global.f32 	%f45, [%rd23];
	fma.rn.f32 	%f46, %f45, %f42, %f65;
	add.s32 	%r62, %r57, 1;
	setp.lt.s32 	%p19, %r62, 0;
	setp.lt.s32 	%p20, %r62, %r3;
	selp.b32 	%r63, %r62, %r6, %p20;
	selp.b32 	%r64, 0, %r63, %p19;
	add.s32 	%r65, %r64, %r7;
	cvt.s64.s32 	%rd24, %r65;
	add.s64 	%rd25, %rd3, %rd24;
	ld.global.u8 	%rs6, [%rd25];
	cvt.rn.f32.u16 	%f47, %rs6;
	ld.global.f32 	%f48, [%rd22+4];
	fma.rn.f32 	%f66, %f48, %f47, %f44;
	ld.global.f32 	%f49, [%rd23+4];
	fma.rn.f32 	%f65, %f49, %f47, %f46;
	add.s32 	%r80, %r80, 2;
$L__BB0_9:
	and.b32  	%r66, %r8, 1;
	setp.eq.b32 	%p21, %r66, 1;
	@%p21 bra 	$L__BB0_11;
	add.s32 	%r67, %r80, %r1;
	setp.lt.s32 	%p22, %r67, 0;
	setp.lt.s32 	%p23, %r67, %r3;
	selp.b32 	%r68, %r67, %r6, %p23;
	selp.b32 	%r69, 0, %r68, %p22;
	add.s32 	%r70, %r69, %r7;
	cvt.s64.s32 	%rd26, %r70;
	add.s64 	%rd27, %rd3, %rd26;
	ld.global.u8 	%rs7, [%rd27];
	cvt.rn.f32.u16 	%f50, %rs7;
	add.s32 	%r71, %r80, %r4;
	mul.wide.s32 	%rd28, %r71, 4;
	add.s64 	%rd29, %rd2, %rd28;
	ld.global.f32 	%f51, [%rd29];
	fma.rn.f32 	%f66, %f51, %f50, %f66;
	add.s64 	%rd30, %rd1, %rd28;
	ld.global.f32 	%f52, [%rd30];
	fma.rn.f32 	%f65, %f52, %f50, %f65;
$L__BB0_11:
	cvt.rzi.u32.f32 	%r72, %f66;
	cvt.u16.u32 	%rs8, %r72;
	and.b16  	%rs9, %rs8, 255;
	cvt.rn.f32.u16 	%f53, %rs9;
	mad.lo.s32 	%r73, %r3, %r31, %r1;
	cvta.to.global.u64 	%rd31, %rd4;
	mul.wide.s32 	%rd32, %r73, 8;
	add.s64 	%rd33, %rd31, %rd32;
	cvt.rzi.u32.f32 	%r74, %f65;
	cvt.u16.u32 	%rs10, %r74;
	and.b16  	%rs11, %rs10, 255;
	cvt.rn.f32.u16 	%f54, %rs11;
	st.global.v2.f32 	[%rd33], {%f53, %f54};
$L__BB0_12:
	ret;

}
	// .globl	_Z13blur_verticalPK6float2PS_PfS3_
.visible .entry _Z13blur_verticalPK6float2PS_PfS3_(
	.param .u64 .ptr .align 1 _Z13blur_verticalPK6float2PS_PfS3__param_0,
	.param .u64 .ptr .align 1 _Z13blur_verticalPK6float2PS_PfS3__param_1,
	.param .u64 .ptr .align 1 _Z13blur_verticalPK6float2PS_PfS3__param_2,
	.param .u64 .ptr .align 1 _Z13blur_verticalPK6float2PS_PfS3__param_3
)
{
	.reg .pred 	%p<24>;
	.reg .b16 	%rs<5>;
	.reg .b32 	%r<80>;
	.reg .b32 	%f<74>;
	.reg .b64 	%rd<34>;

	ld.param.u64 	%rd5, [_Z13blur_verticalPK6float2PS_PfS3__param_0];
	ld.param.u64 	%rd4, [_Z13blur_verticalPK6float2PS_PfS3__param_1];
	ld.param.u64 	%rd6, [_Z13blur_verticalPK6float2PS_PfS3__param_2];
	ld.param.u64 	%rd7, [_Z13blur_verticalPK6float2PS_PfS3__param_3];
	cvta.to.global.u64 	%rd1, %rd7;
	cvta.to.global.u64 	%rd2, %rd6;
	cvta.to.global.u64 	%rd3, %rd5;
	mov.u32 	%r25, %ctaid.x;
	mov.u32 	%r26, %ntid.x;
	mov.u32 	%r27, %tid.x;
	mad.lo.s32 	%r1, %r25, %r26, %r27;
	mov.u32 	%r28, %ctaid.y;
	mov.u32 	%r29, %ntid.y;
	mov.u32 	%r30, %tid.y;
	mad.lo.s32 	%r31, %r28, %r29, %r30;
	ld.const.u32 	%r3, [WIDTH];
	setp.ge.s32 	%p1, %r1, %r3;
	ld.const.u32 	%r32, [HEIGHT];
	setp.ge.s32 	%p2, %r31, %r32;
	or.pred  	%p3, %p1, %p2;
	@%p3 bra 	$L__BB1_12;
	ld.const.u32 	%r33, [KSIZE];
	shr.u32 	%r34, %r33, 31;
	add.s32 	%r35, %r33, %r34;
	shr.s32 	%r5, %r35, 1;
	setp.lt.s32 	%p4, %r33, -1;
	mov.f32 	%f72, 0f00000000;
	mov.f32 	%f73, %f72;
	@%p4 bra 	$L__BB1_11;
	neg.s32 	%r79, %r5;
	add.s32 	%r7, %r32, -1;
	abs.s32 	%r36, %r5;
	add.s32 	%r8, %r5, %r36;
	add.s32 	%r9, %r8, 1;
	setp.lt.u32 	%p5, %r8, 3;
	mov.f32 	%f73, 0f00000000;
	mov.f32 	%f72, %f73;
	@%p5 bra 	$L__BB1_6;
	sub.s32 	%r77, 1, %r5;
	and.b32  	%r38, %r9, -4;
	neg.s32 	%r76, %r38;
	sub.s32 	%r74, %r31, %r5;
	mov.f32 	%f73, 0f00000000;
	mov.b32 	%r75, 1;
$L__BB1_4:
	.pragma "nounroll";
	setp.lt.s32 	%p6, %r74, 0;
	setp.lt.s32 	%p7, %r74, %r32;
	selp.b32 	%r39, %r74, %r7, %p7;
	selp.b32 	%r40, 0, %r39, %p6;
	mad.lo.s32 	%r41, %r40, %r3, %r1;
	mul.wide.s32 	%rd8, %r41, 8;
	add.s64 	%rd9, %rd3, %rd8;
	ld.global.v2.f32 	{%f23, %f24}, [%rd9];
	add.s32 	%r42, %r75, -1;
	mul.wide.s32 	%rd10, %r42, 4;
	add.s64 	%rd11, %rd2, %rd10;
	ld.global.f32 	%f25, [%rd11];
	fma.rn.f32 	%f26, %f23, %f25, %f73;
	add.s64 	%rd12, %rd1, %rd10;
	ld.global.f32 	%f27, [%rd12];
	fma.rn.f32 	%f28, %f24, %f27, %f72;
	add.s32 	%r43, %r74, 1;
	setp.lt.s32 	%p8, %r43, 0;
	setp.lt.s32 	%p9, %r43, %r32;
	selp.b32 	%r44, %r43, %r7, %p9;
	selp.b32 	%r45, 0, %r44, %p8;
	mad.lo.s32 	%r46, %r45, %r3, %r1;
	mul.wide.s32 	%rd13, %r46, 8;
	add.s64 	%rd14, %rd3, %rd13;
	ld.global.v2.f32 	{%f29, %f30}, [%rd14];
	ld.global.f32 	%f31, [%rd11+4];
	fma.rn.f32 	%f32, %f29, %f31, %f26;
	ld.global.f32 	%f33, [%rd12+4];
	fma.rn.f32 	%f34, %f30, %f33, %f28;
	add.s32 	%r47, %r74, 2;
	setp.lt.s32 	%p10, %r47, 0;
	setp.lt.s32 	%p11, %r47, %r32;
	selp.b32 	%r48, %r47, %r7, %p11;
	selp.b32 	%r49, 0, %r48, %p10;
	mad.lo.s32 	%r50, %r49, %r3, %r1;
	mul.wide.s32 	%rd15, %r50, 8;
	add.s64 	%rd16, %rd3, %rd15;
	ld.global.v2.f32 	{%f35, %f36}, [%rd16];
	ld.global.f32 	%f37, [%rd11+8];
	fma.rn.f32 	%f38, %f35, %f37, %f32;
	ld.global.f32 	%f39, [%rd12+8];
	fma.rn.f32 	%f40, %f36, %f39, %f34;
	add.s32 	%r51, %r74, 3;
	setp.lt.s32 	%p12, %r51, 0;
	setp.lt.s32 	%p13, %r51, %r32;
	selp.b32 	%r52, %r51, %r7, %p13;
	selp.b32 	%r53, 0, %r52, %p12;
	mad.lo.s32 	%r54, %r53, %r3, %r1;
	mul.wide.s32 	%rd17, %r54, 8;
	add.s64 	%rd18, %rd3, %rd17;
	ld.global.v2.f32 	{%f41, %f42}, [%rd18];
	ld.global.f32 	%f43, [%rd11+12];
	fma.rn.f32 	%f73, %f41, %f43, %f38;
	ld.global.f32 	%f44, [%rd12+12];
	fma.rn.f32 	%f72, %f42, %f44, %f40;
	add.s32 	%r77, %r77, 4;
	add.s32 	%r76, %r76, 4;
	add.s32 	%r75, %r75, 4;
	add.s32 	%r74, %r74, 4;
	setp.ne.s32 	%p14, %r76, 0;
	@%p14 bra 	$L__BB1_4;
	add.s32 	%r79, %r77, -1;
$L__BB1_6:
	and.b32  	%r55, %r9, 3;
	setp.eq.s32 	%p15, %r55, 0;
	@%p15 bra 	$L__BB1_11;
	setp.eq.s32 	%p16, %r55, 1;
	@%p16 bra 	$L__BB1_9;
	add.s32 	%r56, %r79, %r31;
	setp.lt.s32 	%p17, %r56, 0;
	setp.lt.s32 	%p18, %r56, %r32;
	selp.b32 	%r57, %r56, %r7, %p18;
	selp.b32 	%r58, 0, %r57, %p17;
	mad.lo.s32 	%r59, %r58, %r3, %r1;
	mul.wide.s32 	%rd19, %r59, 8;
	add.s64 	%rd20, %rd3, %rd19;
	ld.global.v2.f32 	{%f46, %f47}, [%rd20];
	add.s32 	%r60, %r79, %r5;
	mul.wide.s32 	%rd21, %r60, 4;
	add.s64 	%rd22, %rd2, %rd21;
	ld.global.f32 	%f48, [%rd22];
	fma.rn.f32 	%f49, %f46, %f48, %f73;
	add.s64 	%rd23, %rd1, %rd21;
	ld.global.f32 	%f50, [%rd23];
	fma.rn.f32 	%f51, %f47, %f50, %f72;
	add.s32 	%r61, %r56, 1;
	setp.lt.s32 	%p19, %r61, 0;
	setp.lt.s32 	%p20, %r61, %r32;
	selp.b32 	%r62, %r61, %r7, %p20;
	selp.b32 	%r63, 0, %r62, %p19;
	mad.lo.s32 	%r64, %r63, %r3, %r1;
	mul.wide.s32 	%rd24, %r64, 8;
	add.s64 	%rd25, %rd3, %rd24;
	ld.global.v2.f32 	{%f52, %f53}, [%rd25];
	ld.global.f32 	%f54, [%rd22+4];
	fma.rn.f32 	%f73, %f52, %f54, %f49;
	ld.global.f32 	%f55, [%rd23+4];
	fma.rn.f32 	%f72, %f53, %f55, %f51;
	add.s32 	%r79, %r79, 2;
$L__BB1_9:
	and.b32  	%r65, %r8, 1;
	setp.eq.b32 	%p21, %r65, 1;
	@%p21 bra 	$L__BB1_11;
	add.s32 	%r66, %r79, %r31;
	setp.lt.s32 	%p22, %r66, 0;
	setp.lt.s32 	%p23, %r66, %r32;
	selp.b32 	%r67, %r66, %r7, %p23;
	selp.b32 	%r68, 0, %r67, %p22;
	mad.lo.s32 	%r69, %r68, %r3, %r1;
	mul.wide.s32 	%rd26, %r69, 8;
	add.s64 	%rd27, %rd3, %rd26;
	ld.global.v2.f32 	{%f56, %f57}, [%rd27];
	add.s32 	%r70, %r79, %r5;
	mul.wide.s32 	%rd28, %r70, 4;
	add.s64 	%rd29, %rd2, %rd28;
	ld.global.f32 	%f58, [%rd29];
	fma.rn.f32 	%f73, %f56, %f58, %f73;
	add.s64 	%rd30, %rd1, %rd28;
	ld.global.f32 	%f59, [%rd30];
	fma.rn.f32 	%f72, %f57, %f59, %f72;
$L__BB1_11:
	cvt.rzi.u32.f32 	%r71, %f73;
	cvt.u16.u32 	%rs1, %r71;
	and.b16  	%rs2, %rs1, 255;
	cvt.rn.f32.u16 	%f60, %rs2;
	mad.lo.s32 	%r72, %r3, %r31, %r1;
	cvta.to.global.u64 	%rd31, %rd4;
	mul.wide.s32 	%rd32, %r72, 8;
	add.s64 	%rd33, %rd31, %rd32;
	cvt.rzi.u32.f32 	%r73, %f72;
	cvt.u16.u32 	%rs3, %r73;
	and.b16  	%rs4, %rs3, 255;
	cvt.rn.f32.u16 	%f61, %rs4;
	st.global.v2.f32 	[%rd33], {%f60, %f61};
$L__BB1_12:
	ret;

}
	// .globl	_Z8sumScalePK6float2Ph
.visible .entry _Z8sumScalePK6float2Ph(
	.param .u64 .ptr .align 1 _Z8sumScalePK6float2Ph_param_0,
	.param .u64 .ptr .align 1 _Z8sumScalePK6float2Ph_param_1
)
{
	.reg .pred 	%p<6>;
	.reg .b32 	%r<15>;
	.reg .b32 	%f<9>;
	.reg .b64 	%rd<9>;

	ld.param.u64 	%rd1, [_Z8sumScalePK6float2Ph_param_0];
	ld.param.u64 	%rd2, [_Z8sumScalePK6float2Ph_param_1];
	mov.u32 	%r4, %ctaid.x;
	mov.u32 	%r5, %ntid.x;
	mov.u32 	%r6, %tid.x;
	mad.lo.s32 	%r1, %r4, %r5, %r6;
	mov.u32 	%r7, %ctaid.y;
	mov.u32 	%r8, %ntid.y;
	mov.u32 	%r9, %tid.y;
	mad.lo.s32 	%r10, %r7, %r8, %r9;
	ld.const.u32 	%r3, [WIDTH];
	setp.ge.s32 	%p1, %r1, %r3;
	ld.const.u32 	%r11, [HEIGHT];
	setp.ge.s32 	%p2, %r10, %r11;
	or.pred  	%p3, %p1, %p2;
	@%p3 bra 	$L__BB2_2;
	cvta.to.global.u64 	%rd3, %rd2;
	cvta.to.global.u64 	%rd4, %rd1;
	mad.lo.s32 	%r13, %r3, %r10, %r1;
	cvt.s64.s32 	%rd5, %r13;
	mul.wide.s32 	%rd6, %r13, 8;
	add.s64 	%rd7, %rd4, %rd6;
	ld.global.v2.f32 	{%f1, %f2}, [%rd7];
	sub.f32 	%f3, %f1, %f2;
	mul.f32 	%f4, %f3, 0f41A00000;
	setp.gt.f32 	%p4, %f4, 0f437F0000;
	mov.f32 	%f5, 0f437F0000;
	sub.f32 	%f6, %f5, %f4;
	setp.gt.f32 	%p5, %f6, 0f437F0000;
	selp.f32 	%f7, 0f437F0000, %f6, %p5;
	selp.f32 	%f8, 0f00000000, %f7, %p4;
	cvt.rzi.u32.f32 	%r14, %f8;
	add.s64 	%rd8, %rd3, %rd5;
	st.global.u8 	[%rd8], %r14;
$L__BB2_2:
	ret;

}


// ===== COMPILED SASS (sm_100) =====

	.target	sm_100

	.elftype	@"ET_EXEC"


//--------------------- .note.nv.tkinfo           --------------------------
	.section	.note.nv.tkinfo,"",@"SHT_NOTE"
	.sectionflags	@"SHF_NOTE_NV_TKINFO"
	.tkinfo
        /*0018*/ 	.word	0x00000002
        /*0030*/ 	.string	""
        /*0030*/ 	.string	"ptxas"
        /*0030*/ 	.string	"Cuda compilation tools, release 13.0, V13.0.88"
        /*0030*/ 	.string	"Build cuda_13.0.r13.0/compiler.36424714_0"
        /*0030*/ 	.string	"-arch sm_100 -m 64 "



//--------------------- .note.nv.cuinfo           --------------------------
	.section	.note.nv.cuinfo,"",@"SHT_NOTE"
	.sectionflags	@"SHF_NOTE_NV_CUINFO"
        /*0018*/ 	.short	0x0002
        /*001a*/ 	.short	0x0064
        /*001c*/ 	.short	0x0082
	.zero		2


//--------------------- .nv.info                  --------------------------
	.section	.nv.info,"",@"SHT_CUDA_INFO"
	.align	4


	//----- nvinfo : EIATTR_REGCOUNT
	.align		4
        /*0000*/ 	.byte	0x04, 0x2f
        /*0002*/ 	.short	(.L_5 - .L_4)
	.align		4
.L_4:
        /*0004*/ 	.word	index@(_Z15blur_horizontalPKhP6float2PfS3_)
        /*0008*/ 	.word	0x00000020


	//----- nvinfo : EIATTR_FRAME_SIZE
	.align		4
.L_5:
        /*000c*/ 	.byte	0x04, 0x11
        /*000e*/ 	.short	(.L_7 - .L_6)
	.align		4
.L_6:
        /*0010*/ 	.word	index@(_Z15blur_horizontalPKhP6float2PfS3_)
        /*0014*/ 	.word	0x00000000


	//----- nvinfo : EIATTR_REGCOUNT
	.align		4
.L_7:
        /*0018*/ 	.byte	0x04, 0x2f
        /*001a*/ 	.short	(.L_9 - .L_8)
	.align		4
.L_8:
        /*001c*/ 	.word	index@(_Z13blur_verticalPK6float2PS_PfS3_)
        /*0020*/ 	.word	0x00000020


	//----- nvinfo : EIATTR_FRAME_SIZE
	.align		4
.L_9:
        /*0024*/ 	.byte	0x04, 0x11
        /*0026*/ 	.short	(.L_11 - .L_10)
	.align		4
.L_10:
        /*0028*/ 	.word	index@(_Z13blur_verticalPK6float2PS_PfS3_)
        /*002c*/ 	.word	0x00000000


	//----- nvinfo : EIATTR_REGCOUNT
	.align		4
.L_11:
        /*0030*/ 	.byte	0x04, 0x2f
        /*0032*/ 	.short	(.L_13 - .L_12)
	.align		4
.L_12:
        /*0034*/ 	.word	index@(_Z8sumScalePK6float2Ph)
        /*0038*/ 	.word	0x0000000a


	//----- nvinfo : EIATTR_FRAME_SIZE
	.align		4
.L_13:
        /*003c*/ 	.byte	0x04, 0x11
        /*003e*/ 	.short	(.L_15 - .L_14)
	.align		4
.L_14:
        /*0040*/ 	.word	index@(_Z8sumScalePK6float2Ph)
        /*0044*/ 	.word	0x00000000


	//----- nvinfo : EIATTR_MIN_STACK_SIZE
	.align		4
.L_15:
        /*0048*/ 	.byte	0x04, 0x12
        /*004a*/ 	.short	(.L_17 - .L_16)
	.align		4
.L_16:
        /*004c*/ 	.word	index@(_Z8sumScalePK6float2Ph)
        /*0050*/ 	.word	0x00000000


	//----- nvinfo : EIATTR_MIN_STACK_SIZE
	.align		4
.L_17:
        /*0054*/ 	.byte	0x04, 0x12
        /*0056*/ 	.short	(.L_19 - .L_18)
	.align		4
.L_18:
        /*0058*/ 	.word	index@(_Z13blur_verticalPK6float2PS_PfS3_)
        /*005c*/ 	.word	0x00000000


	//----- nvinfo : EIATTR_MIN_STACK_SIZE
	.align		4
.L_19:
        /*0060*/ 	.byte	0x04, 0x12
        /*0062*/ 	.short	(.L_21 - .L_20)
	.align		4
.L_20:
        /*0064*/ 	.word	index@(_Z15blur_horizontalPKhP6float2PfS3_)
        /*0068*/ 	.word	0x00000000
.L_21:


//--------------------- .nv.compat                --------------------------
	.section	.nv.compat,"",@"SHT_CUDA_COMPAT_INFO"
	.align	4
        /*0000*/ 	.byte	0x02, 0x09, 0x00, 0x00, 0x02, 0x02, 0x01, 0x00, 0x02, 0x05, 0x05, 0x00, 0x03, 0x07, 0x01, 0x01
        /*0010*/ 	.byte	0x02, 0x03, 0x00, 0x00, 0x02, 0x06, 0x01, 0x00, 0x04, 0x0b, 0x08, 0x00, 0x01, 0x00, 0x00, 0x00
        /*0020*/ 	.byte	0x00, 0x00, 0x00, 0x00


//--------------------- .nv.info._Z8sumScalePK6float2Ph --------------------------
	.section	.nv.info._Z8sumScalePK6float2Ph,"",@"SHT_CUDA_INFO"
	.sectionflags	@""
	.align	4


	//----- nvinfo : EIATTR_CUDA_API_VERSION
	.align		4
        /*0000*/ 	.byte	0x04, 0x37
        /*0002*/ 	.short	(.L_23 - .L_22)
.L_22:
        /*0004*/ 	.word	0x00000082


	//----- nvinfo : EIATTR_KPARAM_INFO
	.align		4
.L_23:
        /*0008*/ 	.byte	0x04, 0x17
        /*000a*/ 	.short	(.L_25 - .L_24)
.L_24:
        /*000c*/ 	.word	0x00000000
        /*0010*/ 	.short	0x0001
        /*0012*/ 	.short	0x0008
        /*0014*/ 	.byte	0x00, 0xf5, 0x21, 0x00


	//----- nvinfo : EIATTR_KPARAM_INFO
	.align		4
.L_25:
        /*0018*/ 	.byte	0x04, 0x17
        /*001a*/ 	.short	(.L_27 - .L_26)
.L_26:
        /*001c*/ 	.word	0x00000000
        /*0020*/ 	.short	0x0000
        /*0022*/ 	.short	0x0000
        /*0024*/ 	.byte	0x00, 0xf5, 0x21, 0x00


	//----- nvinfo : EIATTR_SPARSE_MMA_MASK
	.align		4
.L_27:
        /*0028*/ 	.byte	0x03, 0x50
        /*002a*/ 	.short	0x0000


	//----- nvinfo : EIATTR_MAXREG_COUNT
	.align		4
        /*002c*/ 	.byte	0x03, 0x1b
        /*002e*/ 	.short	0x00ff


	//----- nvinfo : EIATTR_MERCURY_ISA_VERSION
	.align		4
        /*0030*/ 	.byte	0x03, 0x5f
        /*0032*/ 	.short	0x0101


	//----- nvinfo : EIATTR_VRC_CTA_INIT_COUNT
	.align		4
        /*0034*/ 	.byte	0x02, 0x4a
	.zero		1
	.zero		1


	//----- nvinfo : EIATTR_EXIT_INSTR_OFFSETS
	.align		4
        /*0038*/ 	.byte	0x04, 0x1c
        /*003a*/ 	.short	(.L_29 - .L_28)


	//   ....[0]....
.L_28:
        /*003c*/ 	.word	0x000000d0


	//   ....[1]....
        /*0040*/ 	.word	0x000001e0


	//----- nvinfo : EIATTR_CBANK_PARAM_SIZE
	.align		4
.L_29:
        /*0044*/ 	.byte	0x03, 0x19
        /*0046*/ 	.short	0x0010


	//----- nvinfo : EIATTR_PARAM_CBANK
	.align		4
        /*0048*/ 	.byte	0x04, 0x0a
        /*004a*/ 	.short	(.L_31 - .L_30)
	.align		4
.L_30:
        /*004c*/ 	.word	index@(.nv.constant0._Z8sumScalePK6float2Ph)
        /*0050*/ 	.short	0x0380
        /*0052*/ 	.short	0x0010


	//----- nvinfo : EIATTR_SW_WAR
	.align		4
.L_31:
        /*0054*/ 	.byte	0x04, 0x36
        /*0056*/ 	.short	(.L_33 - .L_32)
.L_32:
        /*0058*/ 	.word	0x00000008
.L_33:


//--------------------- .nv.info._Z13blur_verticalPK6float2PS_PfS3_ --------------------------
	.section	.nv.info._Z13blur_verticalPK6float2PS_PfS3_,"",@"SHT_CUDA_INFO"
	.sectionflags	@""
	.align	4


	//----- nvinfo : EIATTR_CUDA_API_VERSION
	.align		4
        /*0000*/ 	.byte	0x04, 0x37
        /*0002*/ 	.short	(.L_35 - .L_34)
.L_34:
        /*0004*/ 	.word	0x00000082


	//----- nvinfo : EIATTR_KPARAM_INFO
	.align		4
.L_35:
        /*0008*/ 	.byte	0x04, 0x17
        /*000a*/ 	.short	(.L_37 - .L_36)
.L_36:
        /*000c*/ 	.word	0x00000000
        /*0010*/ 	.short	0x0003
        /*0012*/ 	.short	0x0018
        /*0014*/ 	.byte	0x00, 0xf5, 0x21, 0x00


	//----- nvinfo : EIATTR_KPARAM_INFO
	.align		4
.L_37:
        /*0018*/ 	.byte	0x04, 0x17
        /*001a*/ 	.short	(.L_39 - .L_38)
.L_38:
        /*001c*/ 	.word	0x00000000
        /*0020*/ 	.short	0x0002
        /*0022*/ 	.short	0x0010
        /*0024*/ 	.byte	0x00, 0xf5, 0x21, 0x00


	//----- nvinfo : EIATTR_KPARAM_INFO
	.align		4
.L_39:
        /*0028*/ 	.byte	0x04, 0x17
        /*002a*/ 	.short	(.L_41 - .L_40)
.L_40:
        /*002c*/ 	.word	0x00000000
        /*0030*/ 	.short	0x0001
        /*0032*/ 	.short	0x0008
        /*0034*/ 	.byte	0x00, 0xf5, 0x21, 0x00


	//----- nvinfo : EIATTR_KPARAM_INFO
	.align		4
.L_41:
        /*0038*/ 	.byte	0x04, 0x17
        /*003a*/ 	.short	(.L_43 - .L_42)
.L_42:
        /*003c*/ 	.word	0x00000000
        /*0040*/ 	.short	0x0000
        /*0042*/ 	.short	0x0000
        /*0044*/ 	.byte	0x00, 0xf5, 0x21, 0x00


	//----- nvinfo : EIATTR_SPARSE_MMA_MASK
	.align		4
.L_43:
        /*0048*/ 	.byte	0x03, 0x50
        /*004a*/ 	.short	0x0000


	//----- nvinfo : EIATTR_MAXREG_COUNT
	.align		4
        /*004c*/ 	.byte	0x03, 0x1b
        /*004e*/ 	.short	0x00ff


	//----- nvinfo : EIATTR_MERCURY_ISA_VERSION
	.align		4
        /*0050*/ 	.byte	0x03, 0x5f
        /*0052*/ 	.short	0x0101


	//----- nvinfo : EIATTR_VRC_CTA_INIT_COUNT
	.align		4
        /*0054*/ 	.byte	0x02, 0x4a
	.zero		1
	.zero		1


	//----- nvinfo : EIATTR_EXIT_INSTR_OFFSETS
	.align		4
        /*0058*/ 	.byte	0x04, 0x1c
        /*005a*/ 	.short	(.L_45 - .L_44)


	//   ....[0]....
.L_44:
        /*005c*/ 	.word	0x000000d0


	//   ....[1]....
        /*0060*/ 	.word	0x00000a30


	//----- nvinfo : EIATTR_CBANK_PARAM_SIZE
	.align		4
.L_45:
        /*0064*/ 	.byte	0x03, 0x19
        /*0066*/ 	.short	0x0020


	//----- nvinfo : EIATTR_PARAM_CBANK
	.align		4
        /*0068*/ 	.byte	0x04, 0x0a
        /*006a*/ 	.short	(.L_47 - .L_46)
	.align		4
.L_46:
        /*006c*/ 	.word	index@(.nv.constant0._Z13blur_verticalPK6float2PS_PfS3_)
        /*0070*/ 	.short	0x0380
        /*0072*/ 	.short	0x0020


	//----- nvinfo : EIATTR_SW_WAR
	.align		4
.L_47:
        /*0074*/ 	.byte	0x04, 0x36
        /*0076*/ 	.short	(.L_49 - .L_48)
.L_48:
        /*0078*/ 	.word	0x00000008
.L_49:


//--------------------- .nv.info._Z15blur_horizontalPKhP6float2PfS3_ --------------------------
	.section	.nv.info._Z15blur_horizontalPKhP6float2PfS3_,"",@"SHT_CUDA_INFO"
	.sectionflags	@""
	.align	4


	//----- nvinfo : EIATTR_CUDA_API_VERSION
	.align		4
        /*0000*/ 	.byte	0x04, 0x37
        /*0002*/ 	.short	(.L_51 - .L_50)
.L_50:
        /*0004*/ 	.word	0x00000082


	//----- nvinfo : EIATTR_KPARAM_INFO
	.align		4
.L_51:
        /*0008*/ 	.byte	0x04, 0x17
        /*000a*/ 	.short	(.L_53 - .L_52)
.L_52:
        /*000c*/ 	.word	0x00000000
        /*0010*/ 	.short	0x0003
        /*0012*/ 	.short	0x0018
        /*0014*/ 	.byte	0x00, 0xf5, 0x21, 0x00


	//----- nvinfo : EIATTR_KPARAM_INFO
	.align		4
.L_53:
        /*0018*/ 	.byte	0x04, 0x17
        /*001a*/ 	.short	(.L_55 - .L_54)
.L_54:
        /*001c*/ 	.word	0x00000000
        /*0020*/ 	.short	0x0002
        /*0022*/ 	.short	0x0010
        /*0024*/ 	.byte	0x00, 0xf5, 0x21, 0x00


	//----- nvinfo : EIATTR_KPARAM_INFO
	.align		4
.L_55:
        /*0028*/ 	.byte	0x04, 0x17
        /*002a*/ 	.short	(.L_57 - .L_56)
.L_56:
        /*002c*/ 	.word	0x00000000
        /*0030*/ 	.short	0x0001
        /*0032*/ 	.short	0x0008
        /*0034*/ 	.byte	0x00, 0xf5, 0x21, 0x00


	//----- nvinfo : EIATTR_KPARAM_INFO
	.align		4
.L_57:
        /*0038*/ 	.byte	0x04, 0x17
        /*003a*/ 	.short	(.L_59 - .L_58)
.L_58:
        /*003c*/ 	.word	0x00000000
        /*0040*/ 	.short	0x0000
        /*0042*/ 	.short	0x0000
        /*0044*/ 	.byte	0x00, 0xf5, 0x21, 0x00


	//----- nvinfo : EIATTR_SPARSE_MMA_MASK
	.align		4
.L_59:
        /*0048*/ 	.byte	0x03, 0x50
        /*004a*/ 	.short	0x0000


	//----- nvinfo : EIATTR_MAXREG_COUNT
	.align		4
        /*004c*/ 	.byte	0x03, 0x1b
        /*004e*/ 	.short	0x00ff


	//----- nvinfo : EIATTR_MERCURY_ISA_VERSION
	.align		4
        /*0050*/ 	.byte	0x03, 0x5f
        /*0052*/ 	.short	0x0101


	//----- nvinfo : EIATTR_VRC_CTA_INIT_COUNT
	.align		4
        /*0054*/ 	.byte	0x02, 0x4a
	.zero		1
	.zero		1


	//----- nvinfo : EIATTR_EXIT_INSTR_OFFSETS
	.align		4
        /*0058*/ 	.byte	0x04, 0x1c
        /*005a*/ 	.short	(.L_61 - .L_60)


	//   ....[0]....
.L_60:
        /*005c*/ 	.word	0x000000d0


	//   ....[1]....
        /*0060*/ 	.word	0x00000af0


	//----- nvinfo : EIATTR_CBANK_PARAM_SIZE
	.align		4
.L_61:
        /*0064*/ 	.byte	0x03, 0x19
        /*0066*/ 	.short	0x0020


	//----- nvinfo : EIATTR_PARAM_CBANK
	.align		4
        /*0068*/ 	.byte	0x04, 0x0a
        /*006a*/ 	.short	(.L_63 - .L_62)
	.align		4
.L_62:
        /*006c*/ 	.word	index@(.nv.constant0._Z15blur_horizontalPKhP6float2PfS3_)
        /*0070*/ 	.short	0x0380
        /*0072*/ 	.short	0x0020


	//----- nvinfo : EIATTR_SW_WAR
	.align		4
.L_63:
        /*0074*/ 	.byte	0x04, 0x36
        /*0076*/ 	.short	(.L_65 - .L_64)
.L_64:
        /*0078*/ 	.word	0x00000008
.L_65:


//--------------------- .nv.callgraph             --------------------------
	.section	.nv.callgraph,"",@"SHT_CUDA_CALLGRAPH"
	.align	4
	.sectionentsize	8
	.align		4
        /*0000*/ 	.word	0x00000000
	.align		4
        /*0004*/ 	.word	0xffffffff
	.align		4
        /*0008*/ 	.word	0x00000000
	.align		4
        /*000c*/ 	.word	0xfffffffe
	.align		4
        /*0010*/ 	.word	0x00000000
	.align		4
        /*0014*/ 	.word	0xfffffffd
	.align		4
        /*0018*/ 	.word	0x00000000
	.align		4
        /*001c*/ 	.word	0xfffffffc


//--------------------- .nv.constant3             --------------------------
	.section	.nv.constant3,"a",@progbits
	.align	4
.nv.constant3:
	.type		KSIZE,@object
	.size		KSIZE,(WIDTH - KSIZE)
KSIZE:
	.zero		4
	.type		WIDTH,@object
	.size		WIDTH,(HEIGHT - WIDTH)
WIDTH:
	.zero		4
	.type		HEIGHT,@object
	.size		HEIGHT,(THRESHOLD - HEIGHT)
HEIGHT:
	.zero		4
	.type		THRESHOLD,@object
	.size		THRESHOLD,(.L_3 - THRESHOLD)
THRESHOLD:
	.zero		4
.L_3:


//--------------------- .text._Z8sumScalePK6float2Ph --------------------------
	.section	.text._Z8sumScalePK6float2Ph,"ax",@progbits
	.align	128
        .global         _Z8sumScalePK6float2Ph
        .type           _Z8sumScalePK6float2Ph,@function
        .size           _Z8sumScalePK6float2Ph,(.L_x_11 - _Z8sumScalePK6float2Ph)
        .other          _Z8sumScalePK6float2Ph,@"STO_CUDA_ENTRY STV_DEFAULT"
_Z8sumScalePK6float2Ph:
.text._Z8sumScalePK6float2Ph:
[----:B------:R-:W-:Y:S01]  /*0000*/  LDC R1, c[0x0][0x37c] ;  /* 0x0000df00ff017b82 */ /* 0x000fe20000000800 */
[----:B------:R-:W0:Y:S07]  /*0010*/  S2R R2, SR_TID.Y ;  /* 0x0000000000027919 */ /* 0x000e2e0000002200 */
[----:B------:R-:W1:Y:S01]  /*0020*/  LDC R0, c[0x0][0x360] ;  /* 0x0000d800ff007b82 */ /* 0x000e620000000800 */
[----:B------:R-:W2:Y:S01]  /*0030*/  LDCU UR6, c[0x3][0x8] ;  /* 0x00c00100ff0677ac */ /* 0x000ea20008000800 */
[----:B------:R-:W1:Y:S01]  /*0040*/  S2R R3, SR_TID.X ;  /* 0x0000000000037919 */ /* 0x000e620000002100 */
[----:B------:R-:W3:Y:S05]  /*0050*/  LDCU UR7, c[0x3][0x4] ;  /* 0x00c00080ff0777ac */ /* 0x000eea0008000800 */
[----:B------:R-:W0:Y:S08]  /*0060*/  S2UR UR5, SR_CTAID.Y ;  /* 0x00000000000579c3 */ /* 0x000e300000002600 */
[----:B------:R-:W0:Y:S08]  /*0070*/  LDC R5, c[0x0][0x364] ;  /* 0x0000d900ff057b82 */ /* 0x000e300000000800 */
[----:B------:R-:W1:Y:S01]  /*0080*/  S2UR UR4, SR_CTAID.X ;  /* 0x00000000000479c3 */ /* 0x000e620000002500 */
[----:B0-----:R-:W-:-:S05]  /*0090*/  IMAD R5, R5, UR5, R2 ;  /* 0x0000000505057c24 */ /* 0x001fca000f8e0202 */
[----:B--2---:R-:W-:Y:S01]  /*00a0*/  ISETP.GE.AND P0, PT, R5, UR6, PT ;  /* 0x0000000605007c0c */ /* 0x004fe2000bf06270 */
[----:B-1----:R-:W-:-:S05]  /*00b0*/  IMAD R0, R0, UR4, R3 ;  /* 0x0000000400007c24 */ /* 0x002fca000f8e0203 */
[----:B---3--:R-:W-:-:S13]  /*00c0*/  ISETP.GE.OR P0, PT, R0, UR7, P0 ;  /* 0x0000000700007c0c */ /* 0x008fda0008706670 */
[----:B------:R-:W-:Y:S05]  /*00d0*/  @P0 EXIT ;  /* 0x000000000000094d */ /* 0x000fea0003800000 */
[----:B------:R-:W0:Y:S01]  /*00e0*/  LDC.64 R2, c[0x0][0x380] ;  /* 0x0000e000ff027b82 */ /* 0x000e220000000a00 */
[----:B------:R-:W1:Y:S01]  /*00f0*/  LDCU.64 UR4, c[0x0][0x358] ;  /* 0x00006b00ff0477ac */ /* 0x000e620008000a00 */
[----:B------:R-:W-:Y:S01]  /*0100*/  IMAD R5, R5, UR7, R0 ;  /* 0x0000000705057c24 */ /* 0x000fe2000f8e0200 */
[----:B------:R-:W2:Y:S03]  /*0110*/  LDCU.64 UR8, c[0x0][0x388] ;  /* 0x00007100ff0877ac */ /* 0x000ea60008000a00 */
[----:B0-----:R-:W-:-:S06]  /*0120*/  IMAD.WIDE R2, R5, 0x8, R2 ;  /* 0x0000000805027825 */ /* 0x001fcc00078e0202 */
[----:B-1----:R-:W3:Y:S02]  /*0130*/  LDG.E.64 R2, desc[UR4][R2.64] ;  /* 0x0000000402027981 */ /* 0x002ee4000c1e1b00 */
[----:B---3--:R-:W-:-:S04]  /*0140*/  FADD R0, R2, -R3 ;  /* 0x8000000302007221 */ /* 0x008fc80000000000 */
[----:B------:R-:W-:-:S04]  /*0150*/  FMUL R0, R0, 20 ;  /* 0x41a0000000007820 */ /* 0x000fc80000400000 */
[C---:B------:R-:W-:Y:S01]  /*0160*/  FADD R4, -R0.reuse, 255 ;  /* 0x437f000000047421 */ /* 0x040fe20000000100 */
[----:B------:R-:W-:-:S04]  /*0170*/  FSETP.GT.AND P0, PT, R0, 255, PT ;  /* 0x437f00000000780b */ /* 0x000fc80003f04000 */
[----:B------:R-:W-:-:S04]  /*0180*/  FMNMX.NAN R4, R4, 255, PT ;  /* 0x437f000004047809 */ /* 0x000fc80003820000 */
[----:B------:R-:W-:Y:S02]  /*0190*/  FSEL R0, R4, RZ, !P0 ;  /* 0x000000ff04007208 */ /* 0x000fe40004000000 */
[C---:B--2---:R-:W-:Y:S02]  /*01a0*/  IADD3 R4, P0, PT, R5.reuse, UR8, RZ ;  /* 0x0000000805047c10 */ /* 0x044fe4000ff1e0ff */
[----:B------:R-:W0:Y:S02]  /*01b0*/  F2I.U32.TRUNC.NTZ R7, R0 ;  /* 0x0000000000077305 */ /* 0x000e24000020f000 */
[----:B------:R-:W-:-:S05]  /*01c0*/  LEA.HI.X.SX32 R5, R5, UR9, 0x1, P0 ;  /* 0x0000000905057c11 */ /* 0x000fca00080f0eff */
[----:B0-----:R-:W-:Y:S01]  /*01d0*/  STG.E.U8 desc[UR4][R4.64], R7 ;  /* 0x0000000704007986 */ /* 0x001fe2000c101104 */
[----:B------:R-:W-:Y:S05]  /*01e0*/  EXIT ;  /* 0x000000000000794d */ /* 0x000fea0003800000 */
.L_x_0:
[----:B------:R-:W-:-:S00]  /*01f0*/  BRA `(.L_x_0) ;  /* 0xfffffffc00fc7947 */ /* 0x000fc0000383ffff */
[----:B------:R-:W-:-:S00]  /*0200*/  NOP ;  /* 0x0000000000007918 */ /* 0x000fc00000000000 */
[----:B------:R-:W-:-:S00]  /*0210*/  NOP ;  /* 0x0000000000007918 */ /* 0x000fc00000000000 */
[----:B------:R-:W-:-:S00]  /*0220*/  NOP ;  /* 0x0000000000007918 */ /* 0x000fc00000000000 */
[----:B------:R-:W-:-:S00]  /*0230*/  NOP ;  /* 0x0000000000007918 */ /* 0x000fc00000000000 */
[----:B------:R-:W-:-:S00]  /*0240*/  NOP ;  /* 0x0000000000007918 */ /* 0x000fc00000000000 */
[----:B------:R-:W-:-:S00]  /*0250*/  NOP ;  /* 0x0000000000007918 */ /* 0x000fc00000000000 */
[----:B------:R-:W-:-:S00]  /*0260*/  NOP ;  /* 0x0000000000007918 */ /* 0x000fc00000000000 */
[----:B------:R-:W-:-:S00]  /*0270*/  NOP ;  /* 0x0000000000007918 */ /* 0x000fc00000000000 */
.L_x_11:


//--------------------- .text._Z13blur_verticalPK6float2PS_PfS3_ --------------------------
	.section	.text._Z13blur_verticalPK6float2PS_PfS3_,"ax",@progbits
	.align	128
        .global         _Z13blur_verticalPK6float2PS_PfS3_
        .type           _Z13blur_verticalPK6float2PS_PfS3_,@function
        .size           _Z13blur_verticalPK6float2PS_PfS3_,(.L_x_12 - _Z13blur_verticalPK6float2PS_PfS3_)
        .other          _Z13blur_verticalPK6float2PS_PfS3_,@"STO_CUDA_ENTRY STV_DEFAULT"
_Z13blur_verticalPK6float2PS_PfS3_:
.text._Z13blur_verticalPK6float2PS_PfS3_:
        /* <DEDUP_REMOVED lines=14> */
[----:B------:R-:W0:Y:S01]  /*00e0*/  LDC R5, c[0x3][RZ] ;  /* 0x00c00000ff057b82 */ /* 0x000e220000000800 */
[----:B------:R-:W1:Y:S01]  /*00f0*/  LDCU.64 UR6, c[0x0][0x358] ;  /* 0x00006b00ff0677ac */ /* 0x000e620008000a00 */
[----:B------:R-:W-:Y:S02]  /*0100*/  IMAD.MOV.U32 R24, RZ, RZ, RZ ;  /* 0x000000ffff187224 */ /* 0x000fe400078e00ff */
[----:B------:R-:W-:Y:S01]  /*0110*/  IMAD.MOV.U32 R27, RZ, RZ, RZ ;  /* 0x000000ffff1b7224 */ /* 0x000fe200078e00ff */
[C---:B0-----:R-:W-:Y:S02]  /*0120*/  ISETP.GE.AND P0, PT, R5.reuse, -0x1, PT ;  /* 0xffffffff0500780c */ /* 0x041fe40003f06270 */
[----:B------:R-:W-:-:S11]  /*0130*/  LEA.HI R5, R5, R5, RZ, 0x1 ;  /* 0x0000000505057211 */ /* 0x000fd600078f08ff */
[----:B-1----:R-:W-:Y:S05]  /*0140*/  @!P0 BRA `(.L_x_1) ;  /* 0x0000000800108947 */ /* 0x002fea0003800000 */
[----:B------:R-:W-:Y:S01]  /*0150*/  SHF.R.S32.HI R5, RZ, 0x1, R5 ;  /* 0x00000001ff057819 */ /* 0x000fe20000011405 */
[----:B------:R-:W-:Y:S01]  /*0160*/  UIADD3 UR4, UPT, UPT, UR8, -0x1, URZ ;  /* 0xffffffff08047890 */ /* 0x000fe2000fffe0ff */
[----:B------:R-:W-:Y:S02]  /*0170*/  IMAD.MOV.U32 R27, RZ, RZ, RZ ;  /* 0x000000ffff1b7224 */ /* 0x000fe400078e00ff */
[----:B------:R-:W-:Y:S01]  /*0180*/  IABS R6, R5 ;  /* 0x0000000500067213 */ /* 0x000fe20000000000 */
[----:B------:R-:W-:Y:S01]  /*0190*/  IMAD.MOV.U32 R24, RZ, RZ, RZ ;  /* 0x000000ffff187224 */ /* 0x000fe200078e00ff */
[C---:B------:R-:W-:Y:S02]  /*01a0*/  IADD3 R4, PT, PT, -R5.reuse, RZ, RZ ;  /* 0x000000ff05047210 */ /* 0x040fe40007ffe1ff */
[----:B------:R-:W-:-:S04]  /*01b0*/  IADD3 R6, PT, PT, R5, R6, RZ ;  /* 0x0000000605067210 */ /* 0x000fc80007ffe0ff */
[C---:B------:R-:W-:Y:S01]  /*01c0*/  ISETP.GE.U32.AND P0, PT, R6.reuse, 0x3, PT ;  /* 0x000000030600780c */ /* 0x040fe20003f06070 */
[----:B------:R-:W-:-:S12]  /*01d0*/  VIADD R7, R6, 0x1 ;  /* 0x0000000106077836 */ /* 0x000fd80000000000 */
[----:B------:R-:W-:Y:S05]  /*01e0*/  @!P0 BRA `(.L_x_2) ;  /* 0x0000000400088947 */ /* 0x000fea0003800000 */
[----:B------:R-:W0:Y:S01]  /*01f0*/  LDC.64 R12, c[0x0][0x380] ;  /* 0x0000e000ff0c7b82 */ /* 0x000e220000000a00 */
[----:B------:R-:W-:Y:S01]  /*0200*/  LOP3.LUT R0, R7, 0xfffffffc, RZ, 0xc0, !PT ;  /* 0xfffffffc07007812 */ /* 0x000fe200078ec0ff */
[----:B------:R-:W-:Y:S01]  /*0210*/  HFMA2 R27, -RZ, RZ, 0, 0 ;  /* 0x00000000ff1b7431 */ /* 0x000fe200000001ff */
[----:B------:R-:W-:Y:S01]  /*0220*/  IADD3 R4, PT, PT, -R5, 0x1, RZ ;  /* 0x0000000105047810 */ /* 0x000fe20007ffe1ff */
[----:B------:R-:W-:Y:S02]  /*0230*/  IMAD.IADD R23, R2, 0x1, -R5 ;  /* 0x0000000102177824 */ /* 0x000fe400078e0a05 */
[----:B------:R-:W-:Y:S02]  /*0240*/  IMAD.MOV.U32 R22, RZ, RZ, 0x1 ;  /* 0x00000001ff167424 */ /* 0x000fe400078e00ff */
[----:B------:R-:W1:Y:S01]  /*0250*/  LDC.64 R10, c[0x0][0x390] ;  /* 0x0000e400ff0a7b82 */ /* 0x000e620000000a00 */
[----:B------:R-:W-:-:S07]  /*0260*/  IMAD.MOV R0, RZ, RZ, -R0 ;  /* 0x000000ffff007224 */ /* 0x000fce00078e0a00 */
[----:B------:R-:W2:Y:S02]  /*0270*/  LDC.64 R8, c[0x0][0x398] ;  /* 0x0000e600ff087b82 */ /* 0x000ea40000000a00 */
.L_x_3:
[C---:B------:R-:W-:Y:S02]  /*0280*/  ISETP.GE.AND P1, PT, R23.reuse, UR8, PT ;  /* 0x0000000817007c0c */ /* 0x040fe4000bf26270 */
[C---:B------:R-:W-:Y:S02]  /*0290*/  ISETP.GE.AND P0, PT, R23.reuse, RZ, PT ;  /* 0x000000ff1700720c */ /* 0x040fe40003f06270 */
[----:B------:R-:W-:Y:S02]  /*02a0*/  SEL R14, R23, UR4, !P1 ;  /* 0x00000004170e7c07 */ /* 0x000fe4000c800000 */
[----:B------:R-:W-:Y:S02]  /*02b0*/  IADD3 R19, PT, PT, R22, -0x1, RZ ;  /* 0xffffffff16137810 */ /* 0x000fe40007ffe0ff */
[----:B------:R-:W-:-:S05]  /*02c0*/  SEL R14, R14, RZ, P0 ;  /* 0x000000ff0e0e7207 */ /* 0x000fca0000000000 */
[----:B------:R-:W-:Y:S02]  /*02d0*/  IMAD R17, R14, UR9, R3 ;  /* 0x000000090e117c24 */ /* 0x000fe4000f8e0203 */
[----:B-1----:R-:W-:-:S04]  /*02e0*/  IMAD.WIDE R14, R19, 0x4, R10 ;  /* 0x00000004130e7825 */ /* 0x002fc800078e020a */
[----:B0-----:R-:W-:Y:S01]  /*02f0*/  IMAD.WIDE R16, R17, 0x8, R12 ;  /* 0x0000000811107825 */ /* 0x001fe200078e020c */
[----:B------:R-:W3:Y:S05]  /*0300*/  LDG.E R25, desc[UR6][R14.64] ;  /* 0x000000060e197981 */ /* 0x000eea000c1e1900 */
[----:B------:R-:W3:Y:S01]  /*0310*/  LDG.E.64 R16, desc[UR6][R16.64] ;  /* 0x0000000610107981 */ /* 0x000ee2000c1e1b00 */
[----:B------:R-:W-:-:S05]  /*0320*/  VIADD R18, R23, 0x1 ;  /* 0x0000000117127836 */ /* 0x000fca0000000000 */
[C---:B------:R-:W-:Y:S02]  /*0330*/  ISETP.GE.AND P1, PT, R18.reuse, UR8, PT ;  /* 0x0000000812007c0c */ /* 0x040fe4000bf26270 */
[C---:B------:R-:W-:Y:S02]  /*0340*/  ISETP.GE.AND P0, PT, R18.reuse, RZ, PT ;  /* 0x000000ff1200720c */ /* 0x040fe40003f06270 */
[----:B------:R-:W-:-:S04]  /*0350*/  SEL R18, R18, UR4, !P1 ;  /* 0x0000000412127c07 */ /* 0x000fc8000c800000 */
[----:B------:R-:W-:-:S05]  /*0360*/  SEL R18, R18, RZ, P0 ;  /* 0x000000ff12127207 */ /* 0x000fca0000000000 */
[----:B------:R-:W-:Y:S02]  /*0370*/  IMAD R21, R18, UR9, R3 ;  /* 0x0000000912157c24 */ /* 0x000fe4000f8e0203 */
[----:B--2---:R-:W-:-:S04]  /*0380*/  IMAD.WIDE R18, R19, 0x4, R8 ;  /* 0x0000000413127825 */ /* 0x004fc800078e0208 */
[----:B------:R-:W-:Y:S01]  /*0390*/  IMAD.WIDE R20, R21, 0x8, R12 ;  /* 0x0000000815147825 */ /* 0x000fe200078e020c */
[----:B------:R-:W2:Y:S04]  /*03a0*/  LDG.E R26, desc[UR6][R18.64] ;  /* 0x00000006121a7981 */ /* 0x000ea8000c1e1900 */
[----:B------:R-:W4:Y:S04]  /*03b0*/  LDG.E R28, desc[UR6][R18.64+0x8] ;  /* 0x00000806121c7981 */ /* 0x000f28000c1e1900 */
[----:B------:R-:W5:Y:S01]  /*03c0*/  LDG.E.64 R20, desc[UR6][R20.64] ;  /* 0x0000000614147981 */ /* 0x000f62000c1e1b00 */
[----:B---3--:R-:W-:-:S03]  /*03d0*/  FFMA R25, R16, R25, R27 ;  /* 0x0000001910197223 */ /* 0x008fc6000000001b */
[----:B------:R-:W5:Y:S04]  /*03e0*/  LDG.E R27, desc[UR6][R14.64+0x4] ;  /* 0x000004060e1b7981 */ /* 0x000f68000c1e1900 */
[----:B------:R-:W3:Y:S01]  /*03f0*/  LDG.E R16, desc[UR6][R18.64+0x4] ;  /* 0x0000040612107981 */ /* 0x000ee2000c1e1900 */
[----:B--2---:R-:W-:Y:S01]  /*0400*/  FFMA R24, R17, R26, R24 ;  /* 0x0000001a11187223 */ /* 0x004fe20000000018 */
[C---:B------:R-:W-:Y:S01]  /*0410*/  IADD3 R17, PT, PT, R23.reuse, 0x2, RZ ;  /* 0x0000000217117810 */ /* 0x040fe20007ffe0ff */
[----:B------:R-:W-:-:S03]  /*0420*/  VIADD R26, R23, 0x3 ;  /* 0x00000003171a7836 */ /* 0x000fc60000000000 */
[C---:B------:R-:W-:Y:S02]  /*0430*/  ISETP.GE.AND P1, PT, R17.reuse, UR8, PT ;  /* 0x0000000811007c0c */ /* 0x040fe4000bf26270 */
[C---:B------:R-:W-:Y:S02]  /*0440*/  ISETP.GE.AND P0, PT, R17.reuse, RZ, PT ;  /* 0x000000ff1100720c */ /* 0x040fe40003f06270 */
[C---:B------:R-:W-:Y:S02]  /*0450*/  ISETP.GE.AND P2, PT, R26.reuse, UR8, PT ;  /* 0x000000081a007c0c */ /* 0x040fe4000bf46270 */
[----:B------:R-:W-:Y:S02]  /*0460*/  SEL R17, R17, UR4, !P1 ;  /* 0x0000000411117c07 */ /* 0x000fe4000c800000 */
[C---:B------:R-:W-:Y:S02]  /*0470*/  ISETP.GE.AND P1, PT, R26.reuse, RZ, PT ;  /* 0x000000ff1a00720c */ /* 0x040fe40003f26270 */
[----:B------:R-:W-:-:S04]  /*0480*/  SEL R26, R26, UR4, !P2 ;  /* 0x000000041a1a7c07 */ /* 0x000fc8000d000000 */
[----:B------:R-:W-:-:S05]  /*0490*/  SEL R26, R26, RZ, P1 ;  /* 0x000000ff1a1a7207 */ /* 0x000fca0000800000 */
[----:B------:R-:W-:Y:S02]  /*04a0*/  IMAD R29, R26, UR9, R3 ;  /* 0x000000091a1d7c24 */ /* 0x000fe4000f8e0203 */
[----:B------:R-:W2:Y:S01]  /*04b0*/  LDG.E R26, desc[UR6][R14.64+0x8] ;  /* 0x000008060e1a7981 */ /* 0x000ea2000c1e1900 */
[----:B-----5:R-:W-:Y:S01]  /*04c0*/  FFMA R25, R20, R27, R25 ;  /* 0x0000001b14197223 */ /* 0x020fe20000000019 */
[----:B------:R-:W-:Y:S02]  /*04d0*/  SEL R20, R17, RZ, P0 ;  /* 0x000000ff11147207 */ /* 0x000fe40000000000 */
[----:B------:R-:W5:Y:S03]  /*04e0*/  LDG.E R27, desc[UR6][R14.64+0xc] ;  /* 0x00000c060e1b7981 */ /* 0x000f66000c1e1900 */
[----:B------:R-:W-:Y:S02]  /*04f0*/  IMAD R17, R20, UR9, R3 ;  /* 0x0000000914117c24 */ /* 0x000fe4000f8e0203 */
[----:B---3--:R-:W-:-:S02]  /*0500*/  FFMA R24, R21, R16, R24 ;  /* 0x0000001015187223 */ /* 0x008fc40000000018 */
[----:B------:R-:W-:-:S04]  /*0510*/  IMAD.WIDE R20, R17, 0x8, R12 ;  /* 0x0000000811147825 */ /* 0x000fc800078e020c */
[----:B------:R-:W-:Y:S02]  /*0520*/  IMAD.WIDE R16, R29, 0x8, R12 ;  /* 0x000000081d107825 */ /* 0x000fe400078e020c */
[----:B------:R-:W2:Y:S04]  /*0530*/  LDG.E.64 R20, desc[UR6][R20.64] ;  /* 0x0000000614147981 */ /* 0x000ea8000c1e1b00 */
[----:B------:R-:W3:Y:S04]  /*0540*/  LDG.E R29, desc[UR6][R18.64+0xc] ;  /* 0x00000c06121d7981 */ /* 0x000ee8000c1e1900 */
[----:B------:R-:W5:Y:S01]  /*0550*/  LDG.E.64 R16, desc[UR6][R16.64] ;  /* 0x0000000610107981 */ /* 0x000f62000c1e1b00 */
[----:B------:R-:W-:-:S04]  /*0560*/  IADD3 R0, PT, PT, R0, 0x4, RZ ;  /* 0x0000000400007810 */ /* 0x000fc80007ffe0ff */
[----:B------:R-:W-:Y:S01]  /*0570*/  ISETP.NE.AND P0, PT, R0, RZ, PT ;  /* 0x000000ff0000720c */ /* 0x000fe20003f05270 */
[----:B------:R-:W-:Y:S01]  /*0580*/  VIADD R4, R4, 0x4 ;  /* 0x0000000404047836 */ /* 0x000fe20000000000 */
[----:B------:R-:W-:Y:S01]  /*0590*/  IADD3 R22, PT, PT, R22, 0x4, RZ ;  /* 0x0000000416167810 */ /* 0x000fe20007ffe0ff */
[----:B------:R-:W-:Y:S02]  /*05a0*/  VIADD R23, R23, 0x4 ;  /* 0x0000000417177836 */ /* 0x000fe40000000000 */
[----:B--2---:R-:W-:Y:S01]  /*05b0*/  FFMA R25, R20, R26, R25 ;  /* 0x0000001a14197223 */ /* 0x004fe20000000019 */
[----:B----4-:R-:W-:-:S03]  /*05c0*/  FFMA R24, R21, R28, R24 ;  /* 0x0000001c15187223 */ /* 0x010fc60000000018 */
[----:B-----5:R-:W-:Y:S01]  /*05d0*/  FFMA R27, R16, R27, R25 ;  /* 0x0000001b101b7223 */ /* 0x020fe20000000019 */
[----:B---3--:R-:W-:-:S03]  /*05e0*/  FFMA R24, R17, R29, R24 ;  /* 0x0000001d11187223 */ /* 0x008fc60000000018 */
[----:B------:R-:W-:Y:S05]  /*05f0*/  @P0 BRA `(.L_x_3) ;  /* 0xfffffffc00200947 */ /* 0x000fea000383ffff */
[----:B------:R-:W-:-:S07]  /*0600*/  IADD3 R4, PT, PT, R4, -0x1, RZ ;  /* 0xffffffff04047810 */ /* 0x000fce0007ffe0ff */
.L_x_2:
[----:B------:R-:W-:-:S13]  /*0610*/  LOP3.LUT P0, R7, R7, 0x3, RZ, 0xc0, !PT ;  /* 0x0000000307077812 */ /* 0x000fda000780c0ff */
[----:B------:R-:W-:Y:S05]  /*0620*/  @!P0 BRA `(.L_x_1) ;  /* 0x0000000000d88947 */ /* 0x000fea0003800000 */
[----:B------:R-:W-:Y:S02]  /*0630*/  ISETP.NE.AND P1, PT, R7, 0x1, PT ;  /* 0x000000010700780c */ /* 0x000fe40003f25270 */
[----:B------:R-:W-:-:S04]  /*0640*/  LOP3.LUT R6, R6, 0x1, RZ, 0xc0, !PT ;  /* 0x0000000106067812 */ /* 0x000fc800078ec0ff */
[----:B------:R-:W-:-:S07]  /*0650*/  ISETP.NE.U32.AND P0, PT, R6, 0x1, PT ;  /* 0x000000010600780c */ /* 0x000fce0003f05070 */
[----:B------:R-:W-:Y:S06]  /*0660*/  @!P1 BRA `(.L_x_4) ;  /* 0x00000000007c9947 */ /* 0x000fec0003800000 */
[----:B------:R-:W0:Y:S01]  /*0670*/  LDC.64 R6, c[0x0][0x380] ;  /* 0x0000e000ff067b82 */ /* 0x000e220000000a00 */
[--C-:B------:R-:W-:Y:S02]  /*0680*/  IMAD.IADD R0, R2, 0x1, R4.reuse ;  /* 0x0000000102007824 */ /* 0x100fe400078e0204 */
[----:B------:R-:W-:-:S03]  /*0690*/  IMAD.IADD R15, R5, 0x1, R4 ;  /* 0x00000001050f7824 */ /* 0x000fc600078e0204 */
[C---:B------:R-:W-:Y:S02]  /*06a0*/  IADD3 R12, PT, PT, R0.reuse, 0x1, RZ ;  /* 0x00000001000c7810 */ /* 0x040fe40007ffe0ff */
[----:B------:R-:W1:Y:S01]  /*06b0*/  LDC.64 R10, c[0x0][0x390] ;  /* 0x0000e400ff0a7b82 */ /* 0x000e620000000a00 */
[C---:B------:R-:W-:Y:S02]  /*06c0*/  ISETP.GE.AND P3, PT, R0.reuse, UR8, PT ;  /* 0x0000000800007c0c */ /* 0x040fe4000bf66270 */
[----:B------:R-:W-:Y:S02]  /*06d0*/  ISETP.GE.AND P1, PT, R0, RZ, PT ;  /* 0x000000ff0000720c */ /* 0x000fe40003f26270 */
[----:B------:R-:W-:Y:S02]  /*06e0*/  ISETP.GE.AND P2, PT, R12, UR8, PT ;  /* 0x000000080c007c0c */ /* 0x000fe4000bf46270 */
[----:B------:R-:W-:Y:S01]  /*06f0*/  SEL R0, R0, UR4, !P3 ;  /* 0x0000000400007c07 */ /* 0x000fe2000d800000 */
[----:B------:R-:W2:Y:S01]  /*0700*/  LDC.64 R8, c[0x0][0x398] ;  /* 0x0000e600ff087b82 */ /* 0x000ea20000000a00 */
[----:B------:R-:W-:-:S02]  /*0710*/  ISETP.GE.AND P3, PT, R12, RZ, PT ;  /* 0x000000ff0c00720c */ /* 0x000fc40003f66270 */
[----:B------:R-:W-:Y:S02]  /*0720*/  SEL R12, R12, UR4, !P2 ;  /* 0x000000040c0c7c07 */ /* 0x000fe4000d000000 */
[----:B------:R-:W-:Y:S02]  /*0730*/  SEL R0, R0, RZ, P1 ;  /* 0x000000ff00007207 */ /* 0x000fe40000800000 */
[----:B------:R-:W-:-:S03]  /*0740*/  SEL R12, R12, RZ, P3 ;  /* 0x000000ff0c0c7207 */ /* 0x000fc60001800000 */
[--C-:B------:R-:W-:Y:S02]  /*0750*/  IMAD R13, R0, UR9, R3.reuse ;  /* 0x00000009000d7c24 */ /* 0x100fe4000f8e0203 */
[----:B------:R-:W-:Y:S02]  /*0760*/  IMAD R17, R12, UR9, R3 ;  /* 0x000000090c117c24 */ /* 0x000fe4000f8e0203 */
[----:B0-----:R-:W-:-:S04]  /*0770*/  IMAD.WIDE R12, R13, 0x8, R6 ;  /* 0x000000080d0c7825 */ /* 0x001fc800078e0206 */
[----:B-1----:R-:W-:Y:S02]  /*0780*/  IMAD.WIDE R10, R15, 0x4, R10 ;  /* 0x000000040f0a7825 */ /* 0x002fe400078e020a */
[----:B------:R-:W3:Y:S02]  /*0790*/  LDG.E.64 R12, desc[UR6][R12.64] ;  /* 0x000000060c0c7981 */ /* 0x000ee4000c1e1b00 */
[----:B------:R-:W-:Y:S02]  /*07a0*/  IMAD.WIDE R6, R17, 0x8, R6 ;  /* 0x0000000811067825 */ /* 0x000fe400078e0206 */
[----:B------:R-:W3:Y:S02]  /*07b0*/  LDG.E R0, desc[UR6][R10.64] ;  /* 0x000000060a007981 */ /* 0x000ee4000c1e1900 */
[----:B--2---:R-:W-:Y:S02]  /*07c0*/  IMAD.WIDE R8, R15, 0x4, R8 ;  /* 0x000000040f087825 */ /* 0x004fe400078e0208 */
[----:B------:R-:W2:Y:S04]  /*07d0*/  LDG.E R15, desc[UR6][R10.64+0x4] ;  /* 0x000004060a0f7981 */ /* 0x000ea8000c1e1900 */
[----:B------:R-:W4:Y:S04]  /*07e0*/  LDG.E R14, desc[UR6][R8.64] ;  /* 0x00000006080e7981 */ /* 0x000f28000c1e1900 */
[----:B------:R-:W2:Y:S04]  /*07f0*/  LDG.E.64 R6, desc[UR6][R6.64] ;  /* 0x0000000606067981 */ /* 0x000ea8000c1e1b00 */
[----:B------:R-:W5:Y:S01]  /*0800*/  LDG.E R16, desc[UR6][R8.64+0x4] ;  /* 0x0000040608107981 */ /* 0x000f62000c1e1900 */
[----:B------:R-:W-:Y:S01]  /*0810*/  IADD3 R4, PT, PT, R4, 0x2, RZ ;  /* 0x0000000204047810 */ /* 0x000fe20007ffe0ff */
[----:B---3--:R-:W-:Y:S01]  /*0820*/  FFMA R27, R12, R0, R27 ;  /* 0x000000000c1b7223 */ /* 0x008fe2000000001b */
[----:B----4-:R-:W-:-:S03]  /*0830*/  FFMA R14, R13, R14, R24 ;  /* 0x0000000e0d0e7223 */ /* 0x010fc60000000018 */
[----:B--2---:R-:W-:Y:S01]  /*0840*/  FFMA R27, R6, R15, R27 ;  /* 0x0000000f061b7223 */ /* 0x004fe2000000001b */
[----:B-----5:R-:W-:-:S07]  /*0850*/  FFMA R24, R7, R16, R14 ;  /* 0x0000001007187223 */ /* 0x020fce000000000e */
.L_x_4:
[----:B------:R-:W-:Y:S05]  /*0860*/  @!P0 BRA `(.L_x_1) ;  /* 0x0000000000488947 */ /* 0x000fea0003800000 */
[----:B------:R-:W0:Y:S01]  /*0870*/  LDC.64 R10, c[0x0][0x390] ;  /* 0x0000e400ff0a7b82 */ /* 0x000e220000000a00 */
[----:B------:R-:W-:Y:S01]  /*0880*/  IMAD.IADD R0, R2, 0x1, R4 ;  /* 0x0000000102007824 */ /* 0x000fe200078e0204 */
[----:B------:R-:W-:-:S04]  /*0890*/  IADD3 R15, PT, PT, R5, R4, RZ ;  /* 0x00000004050f7210 */ /* 0x000fc80007ffe0ff */
[C---:B------:R-:W-:Y:S02]  /*08a0*/  ISETP.GE.AND P1, PT, R0.reuse, UR8, PT ;  /* 0x0000000800007c0c */ /* 0x040fe4000bf26270 */
[----:B------:R-:W1:Y:S01]  /*08b0*/  LDC.64 R8, c[0x0][0x380] ;  /* 0x0000e000ff087b82 */ /* 0x000e620000000a00 */
[C---:B------:R-:W-:Y:S02]  /*08c0*/  ISETP.GE.AND P0, PT, R0.reuse, RZ, PT ;  /* 0x000000ff0000720c */ /* 0x040fe40003f06270 */
[----:B------:R-:W-:-:S04]  /*08d0*/  SEL R0, R0, UR4, !P1 ;  /* 0x0000000400007c07 */ /* 0x000fc8000c800000 */
[----:B------:R-:W-:Y:S01]  /*08e0*/  SEL R0, R0, RZ, P0 ;  /* 0x000000ff00007207 */ /* 0x000fe20000000000 */
[----:B------:R-:W2:Y:S04]  /*08f0*/  LDC.64 R6, c[0x0][0x398] ;  /* 0x0000e600ff067b82 */ /* 0x000ea80000000a00 */
[----:B------:R-:W-:Y:S02]  /*0900*/  IMAD R13, R0, UR9, R3 ;  /* 0x00000009000d7c24 */ /* 0x000fe4000f8e0203 */
[----:B0-----:R-:W-:-:S06]  /*0910*/  IMAD.WIDE R4, R15, 0x4, R10 ;  /* 0x000000040f047825 */ /* 0x001fcc00078e020a */
[----:B------:R-:W3:Y:S01]  /*0920*/  LDG.E R4, desc[UR6][R4.64] ;  /* 0x0000000604047981 */ /* 0x000ee2000c1e1900 */
[----:B-1----:R-:W-:-:S06]  /*0930*/  IMAD.WIDE R8, R13, 0x8, R8 ;  /* 0x000000080d087825 */ /* 0x002fcc00078e0208 */
[----:B------:R-:W3:Y:S01]  /*0940*/  LDG.E.64 R8, desc[UR6][R8.64] ;  /* 0x0000000608087981 */ /* 0x000ee2000c1e1b00 */
[----:B--2---:R-:W-:-:S06]  /*0950*/  IMAD.WIDE R6, R15, 0x4, R6 ;  /* 0x000000040f067825 */ /* 0x004fcc00078e0206 */
[----:B------:R-:W2:Y:S01]  /*0960*/  LDG.E R6, desc[UR6][R6.64] ;  /* 0x0000000606067981 */ /* 0x000ea2000c1e1900 */
[----:B---3--:R-:W-:Y:S01]  /*0970*/  FFMA R27, R8, R4, R27 ;  /* 0x00000004081b7223 */ /* 0x008fe2000000001b */
[----:B--2---:R-:W-:-:S07]  /*0980*/  FFMA R24, R9, R6, R24 ;  /* 0x0000000609187223 */ /* 0x004fce0000000018 */
.L_x_1:
[----:B------:R-:W0:Y:S01]  /*0990*/  F2I.U32.TRUNC.NTZ R24, R24 ;  /* 0x0000001800187305 */ /* 0x000e22000020f000 */
[----:B------:R-:W1:Y:S01]  /*09a0*/  LDC.64 R4, c[0x0][0x388] ;  /* 0x0000e200ff047b82 */ /* 0x000e620000000a00 */
[----:B------:R-:W-:-:S06]  /*09b0*/  IMAD R3, R2, UR9, R3 ;  /* 0x0000000902037c24 */ /* 0x000fcc000f8e0203 */
[----:B------:R-:W2:Y:S01]  /*09c0*/  F2I.U32.TRUNC.NTZ R27, R27 ;  /* 0x0000001b001b7305 */ /* 0x000ea2000020f000 */
[----:B0-----:R-:W-:-:S07]  /*09d0*/  LOP3.LUT R7, R24, 0xff, RZ, 0xc0, !PT ;  /* 0x000000ff18077812 */ /* 0x001fce00078ec0ff */
[----:B------:R-:W-:Y:S01]  /*09e0*/  I2F.U16 R7, R7 ;  /* 0x0000000700077306 */ /* 0x000fe20000101000 */
[----:B--2---:R-:W-:Y:S01]  /*09f0*/  LOP3.LUT R0, R27, 0xff, RZ, 0xc0, !PT ;  /* 0x000000ff1b007812 */ /* 0x004fe200078ec0ff */
[----:B-1----:R-:W-:-:S06]  /*0a00*/  IMAD.WIDE R2, R3, 0x8, R4 ;  /* 0x0000000803027825 */ /* 0x002fcc00078e0204 */
[----:B------:R-:W0:Y:S02]  /*0a10*/  I2F.U16 R6, R0 ;  /* 0x0000000000067306 */ /* 0x000e240000101000 */
[----:B0-----:R-:W-:Y:S01]  /*0a20*/  STG.E.64 desc[UR6][R2.64], R6 ;  /* 0x0000000602007986 */ /* 0x001fe2000c101b06 */
[----:B------:R-:W-:Y:S05]  /*0a30*/  EXIT ;  /* 0x000000000000794d */ /* 0x000fea0003800000 */
.L_x_5:
        /* <DEDUP_REMOVED lines=12> */
.L_x_12:


//--------------------- .text._Z15blur_horizontalPKhP6float2PfS3_ --------------------------
	.section	.text._Z15blur_horizontalPKhP6float2PfS3_,"ax",@progbits
	.align	128
        .global         _Z15blur_horizontalPKhP6float2PfS3_
        .type           _Z15blur_horizontalPKhP6float2PfS3_,@function
        .size           _Z15blur_horizontalPKhP6float2PfS3_,(.L_x_13 - _Z15blur_horizontalPKhP6float2PfS3_)
        .other          _Z15blur_horizontalPKhP6float2PfS3_,@"STO_CUDA_ENTRY STV_DEFAULT"
_Z15blur_horizontalPKhP6float2PfS3_:
.text._Z15blur_horizontalPKhP6float2PfS3_:
        /* <DEDUP_REMOVED lines=16> */
[----:B------:R-:W-:Y:S02]  /*0100*/  CS2R R22, SRZ ;  /* 0x0000000000167805 */ /* 0x000fe4000001ff00 */
[C---:B0-----:R-:W-:Y:S02]  /*0110*/  ISETP.GE.AND P0, PT, R20.reuse, -0x1, PT ;  /* 0xffffffff1400780c */ /* 0x041fe40003f06270 */
[----:B------:R-:W-:-:S11]  /*0120*/  LEA.HI R20, R20, R20, RZ, 0x1 ;  /* 0x0000001414147211 */ /* 0x000fd600078f08ff */
[----:B-1----:R-:W-:Y:S05]  /*0130*/  @!P0 BRA `(.L_x_6) ;  /* 0x0000000800448947 */ /* 0x002fea0003800000 */
[----:B------:R-:W-:Y:S01]  /*0140*/  SHF.R.S32.HI R20, RZ, 0x1, R20 ;  /* 0x00000001ff147819 */ /* 0x000fe20000011414 */
[----:B------:R-:W-:Y:S01]  /*0150*/  UIADD3 UR4, UPT, UPT, UR8, -0x1, URZ ;  /* 0xffffffff08047890 */ /* 0x000fe2000fffe0ff */
[----:B------:R-:W-:Y:S02]  /*0160*/  CS2R R22, SRZ ;  /* 0x0000000000167805 */ /* 0x000fe4000001ff00 */
[----:B------:R-:W-:Y:S01]  /*0170*/  IABS R19, R20 ;  /* 0x0000001400137213 */ /* 0x000fe20000000000 */
[----:B------:R-:W-:-:S04]  /*0180*/  IMAD.MOV R16, RZ, RZ, -R20 ;  /* 0x000000ffff107224 */ /* 0x000fc800078e0a14 */
[----:B------:R-:W-:-:S04]  /*0190*/  IMAD.IADD R19, R20, 0x1, R19 ;  /* 0x0000000114137824 */ /* 0x000fc800078e0213 */
[C---:B------:R-:W-:Y:S01]  /*01a0*/  VIADD R21, R19.reuse, 0x1 ;  /* 0x0000000113157836 */ /* 0x040fe20000000000 */
[----:B------:R-:W-:-:S13]  /*01b0*/  ISETP.GE.U32.AND P0, PT, R19, 0x3, PT ;  /* 0x000000031300780c */ /* 0x000fda0003f06070 */
[----:B------:R-:W-:Y:S05]  /*01c0*/  @!P0 BRA `(.L_x_7) ;  /* 0x0000000400288947 */ /* 0x000fea0003800000 */
[----:B------:R-:W0:Y:S01]  /*01d0*/  LDC.64 R2, c[0x0][0x390] ;  /* 0x0000e400ff027b82 */ /* 0x000e220000000a00 */
[----:B------:R-:W-:Y:S01]  /*01e0*/  LOP3.LUT R18, R21, 0xfffffffc, RZ, 0xc0, !PT ;  /* 0xfffffffc15127812 */ /* 0x000fe200078ec0ff */
[----:B------:R-:W-:Y:S01]  /*01f0*/  IMAD.IADD R27, R17, 0x1, -R20 ;  /* 0x00000001111b7824 */ /* 0x000fe200078e0a14 */
[----:B------:R-:W-:Y:S01]  /*0200*/  IADD3 R16, PT, PT, -R20, 0x1, RZ ;  /* 0x0000000114107810 */ /* 0x000fe20007ffe1ff */
[----:B------:R-:W-:Y:S01]  /*0210*/  IMAD.MOV.U32 R22, RZ, RZ, RZ ;  /* 0x000000ffff167224 */ /* 0x000fe200078e00ff */
[----:B------:R-:W1:Y:S01]  /*0220*/  LDCU.64 UR10, c[0x0][0x380] ;  /* 0x00007000ff0a77ac */ /* 0x000e620008000a00 */
[----:B------:R-:W-:Y:S02]  /*0230*/  IMAD.MOV.U32 R26, RZ, RZ, 0x1 ;  /* 0x00000001ff1a7424 */ /* 0x000fe400078e00ff */
[----:B------:R-:W2:Y:S01]  /*0240*/  LDC.64 R4, c[0x0][0x398] ;  /* 0x0000e600ff047b82 */ /* 0x000ea20000000a00 */
[----:B------:R-:W-:-:S07]  /*0250*/  IMAD.MOV R18, RZ, RZ, -R18 ;  /* 0x000000ffff127224 */ /* 0x000fce00078e0a12 */
.L_x_8:
[C---:B------:R-:W-:Y:S01]  /*0260*/  ISETP.GE.AND P1, PT, R27.reuse, UR8, PT ;  /* 0x000000081b007c0c */ /* 0x040fe2000bf26270 */
[----:B------:R-:W-:Y:S01]  /*0270*/  VIADD R9, R26, 0xffffffff ;  /* 0xffffffff1a097836 */ /* 0x000fe20000000000 */
[C---:B------:R-:W-:Y:S02]  /*0280*/  ISETP.GE.AND P0, PT, R27.reuse, RZ, PT ;  /* 0x000000ff1b00720c */ /* 0x040fe40003f06270 */
[----:B------:R-:W-:-:S04]  /*0290*/  SEL R6, R27, UR4, !P1 ;  /* 0x000000041b067c07 */ /* 0x000fc8000c800000 */
[----:B------:R-:W-:-:S05]  /*02a0*/  SEL R7, R6, RZ, P0 ;  /* 0x000000ff06077207 */ /* 0x000fca0000000000 */
[----:B------:R-:W-:-:S05]  /*02b0*/  IMAD R7, R0, UR8, R7 ;  /* 0x0000000800077c24 */ /* 0x000fca000f8e0207 */
[----:B-1----:R-:W-:-:S04]  /*02c0*/  IADD3 R10, P0, PT, R7, UR10, RZ ;  /* 0x0000000a070a7c10 */ /* 0x002fc8000ff1e0ff */
[----:B------:R-:W-:Y:S01]  /*02d0*/  LEA.HI.X.SX32 R11, R7, UR11, 0x1, P0 ;  /* 0x0000000b070b7c11 */ /* 0x000fe200080f0eff */
[----:B0-----:R-:W-:-:S04]  /*02e0*/  IMAD.WIDE R6, R9, 0x4, R2 ;  /* 0x0000000409067825 */ /* 0x001fc800078e0202 */
[----:B------:R0:W3:Y:S01]  /*02f0*/  LDG.E.U8 R28, desc[UR6][R10.64] ;  /* 0x000000060a1c7981 */ /* 0x0000e2000c1e1100 */
[----:B--2---:R-:W-:-:S03]  /*0300*/  IMAD.WIDE R8, R9, 0x4, R4 ;  /* 0x0000000409087825 */ /* 0x004fc600078e0204 */
[----:B------:R-:W2:Y:S04]  /*0310*/  LDG.E R25, desc[UR6][R6.64] ;  /* 0x0000000606197981 */ /* 0x000ea8000c1e1900 */
[----:B------:R-:W4:Y:S01]  /*0320*/  LDG.E R24, desc[UR6][R8.64] ;  /* 0x0000000608187981 */ /* 0x000f22000c1e1900 */
[C---:B------:R-:W-:Y:S02]  /*0330*/  VIADD R12, R27.reuse, 0x1 ;  /* 0x000000011b0c7836 */ /* 0x040fe40000000000 */
[----:B------:R-:W-:-:S03]  /*0340*/  VIADD R14, R27, 0x2 ;  /* 0x000000021b0e7836 */ /* 0x000fc60000000000 */
[C---:B------:R-:W-:Y:S02]  /*0350*/  ISETP.GE.AND P1, PT, R12.reuse, UR8, PT ;  /* 0x000000080c007c0c */ /* 0x040fe4000bf26270 */
[C---:B------:R-:W-:Y:S02]  /*0360*/  ISETP.GE.AND P0, PT, R12.reuse, RZ, PT ;  /* 0x000000ff0c00720c */ /* 0x040fe40003f06270 */
[----:B------:R-:W-:Y:S02]  /*0370*/  SEL R12, R12, UR4, !P1 ;  /* 0x000000040c0c7c07 */ /* 0x000fe4000c800000 */
[----:B------:R-:W-:Y:S02]  /*0380*/  ISETP.GE.AND P1, PT, R14, UR8, PT ;  /* 0x000000080e007c0c */ /* 0x000fe4000bf26270 */
[----:B------:R-:W-:Y:S01]  /*0390*/  SEL R13, R12, RZ, P0 ;  /* 0x000000ff0c0d7207 */ /* 0x000fe20000000000 */
[----:B------:R-:W-:Y:S01]  /*03a0*/  VIADD R12, R27, 0x3 ;  /* 0x000000031b0c7836 */ /* 0x000fe20000000000 */
[----:B------:R-:W-:-:S02]  /*03b0*/  ISETP.GE.AND P0, PT, R14, RZ, PT ;  /* 0x000000ff0e00720c */ /* 0x000fc40003f06270 */
[----:B------:R-:W-:Y:S01]  /*03c0*/  SEL R14, R14, UR4, !P1 ;  /* 0x000000040e0e7c07 */ /* 0x000fe2000c800000 */
[----:B------:R-:W-:Y:S01]  /*03d0*/  IMAD R13, R0, UR8, R13 ;  /* 0x00000008000d7c24 */ /* 0x000fe2000f8e020d */
[----:B------:R-:W-:Y:S02]  /*03e0*/  ISETP.GE.AND P1, PT, R12, UR8, PT ;  /* 0x000000080c007c0c */ /* 0x000fe4000bf26270 */
[----:B------:R-:W-:Y:S02]  /*03f0*/  SEL R15, R14, RZ, P0 ;  /* 0x000000ff0e0f7207 */ /* 0x000fe40000000000 */
[----:B0-----:R-:W-:Y:S02]  /*0400*/  IADD3 R10, P2, PT, R13, UR10, RZ ;  /* 0x0000000a0d0a7c10 */ /* 0x001fe4000ff5e0ff */
[C---:B------:R-:W-:Y:S02]  /*0410*/  ISETP.GE.AND P0, PT, R12.reuse, RZ, PT ;  /* 0x000000ff0c00720c */ /* 0x040fe40003f06270 */
[----:B------:R-:W-:-:S02]  /*0420*/  SEL R12, R12, UR4, !P1 ;  /* 0x000000040c0c7c07 */ /* 0x000fc4000c800000 */
[----:B------:R-:W-:Y:S01]  /*0430*/  LEA.HI.X.SX32 R11, R13, UR11, 0x1, P2 ;  /* 0x0000000b0d0b7c11 */ /* 0x000fe200090f0eff */
[----:B------:R-:W-:Y:S01]  /*0440*/  IMAD R13, R0, UR8, R15 ;  /* 0x00000008000d7c24 */ /* 0x000fe2000f8e020f */
[----:B------:R-:W-:-:S03]  /*0450*/  SEL R15, R12, RZ, P0 ;  /* 0x000000ff0c0f7207 */ /* 0x000fc60000000000 */
[----:B------:R-:W5:Y:S01]  /*0460*/  LDG.E.U8 R10, desc[UR6][R10.64] ;  /* 0x000000060a0a7981 */ /* 0x000f62000c1e1100 */
[----:B------:R-:W-:Y:S01]  /*0470*/  IADD3 R12, P0, PT, R13, UR10, RZ ;  /* 0x0000000a0d0c7c10 */ /* 0x000fe2000ff1e0ff */
[----:B------:R-:W-:-:S03]  /*0480*/  IMAD R15, R0, UR8, R15 ;  /* 0x00000008000f7c24 */ /* 0x000fc6000f8e020f */
[----:B------:R-:W-:Y:S02]  /*0490*/  LEA.HI.X.SX32 R13, R13, UR11, 0x1, P0 ;  /* 0x0000000b0d0d7c11 */ /* 0x000fe400080f0eff */
[----:B------:R-:W-:-:S03]  /*04a0*/  IADD3 R14, P0, PT, R15, UR10, RZ ;  /* 0x0000000a0f0e7c10 */ /* 0x000fc6000ff1e0ff */
[----:B------:R-:W5:Y:S01]  /*04b0*/  LDG.E.U8 R12, desc[UR6][R12.64] ;  /* 0x000000060c0c7981 */ /* 0x000f62000c1e1100 */
[----:B------:R-:W-:-:S03]  /*04c0*/  LEA.HI.X.SX32 R15, R15, UR11, 0x1, P0 ;  /* 0x0000000b0f0f7c11 */ /* 0x000fc600080f0eff */
[----:B------:R-:W5:Y:S04]  /*04d0*/  LDG.E R11, desc[UR6][R6.64+0x8] ;  /* 0x00000806060b7981 */ /* 0x000f68000c1e1900 */
[----:B------:R-:W5:Y:S04]  /*04e0*/  LDG.E.U8 R14, desc[UR6][R14.64] ;  /* 0x000000060e0e7981 */ /* 0x000f68000c1e1100 */
[----:B------:R-:W5:Y:S01]  /*04f0*/  LDG.E R13, desc[UR6][R8.64+0x8] ;  /* 0x00000806080d7981 */ /* 0x000f62000c1e1900 */
[----:B---3--:R-:W-:-:S03]  /*0500*/  I2FP.F32.U32 R29, R28 ;  /* 0x0000001c001d7245 */ /* 0x008fc60000201000 */
[----:B------:R-:W3:Y:S02]  /*0510*/  LDG.E R28, desc[UR6][R6.64+0x4] ;  /* 0x00000406061c7981 */ /* 0x000ee4000c1e1900 */
[C---:B--2---:R-:W-:Y:S02]  /*0520*/  FFMA R25, R29.reuse, R25, R22 ;  /* 0x000000191d197223 */ /* 0x044fe40000000016 */
[----:B------:R-:W2:Y:S01]  /*0530*/  LDG.E R22, desc[UR6][R8.64+0x4] ;  /* 0x0000040608167981 */ /* 0x000ea2000c1e1900 */
[----:B----4-:R-:W-:-:S03]  /*0540*/  FFMA R23, R29, R24, R23 ;  /* 0x000000181d177223 */ /* 0x010fc60000000017 */
[----:B------:R-:W4:Y:S04]  /*0550*/  LDG.E R24, desc[UR6][R6.64+0xc] ;  /* 0x00000c0606187981 */ /* 0x000f28000c1e1900 */
[----:B------:R-:W4:Y:S01]  /*0560*/  LDG.E R29, desc[UR6][R8.64+0xc] ;  /* 0x00000c06081d7981 */ /* 0x000f22000c1e1900 */
[----:B------:R-:W-:-:S05]  /*0570*/  VIADD R18, R18, 0x4 ;  /* 0x0000000412127836 */ /* 0x000fca0000000000 */
[----:B------:R-:W-:Y:S01]  /*0580*/  ISETP.NE.AND P0, PT, R18, RZ, PT ;  /* 0x000000ff1200720c */ /* 0x000fe20003f05270 */
[----:B------:R-:W-:Y:S02]  /*0590*/  VIADD R16, R16, 0x4 ;  /* 0x0000000410107836 */ /* 0x000fe40000000000 */
[----:B------:R-:W-:Y:S02]  /*05a0*/  VIADD R26, R26, 0x4 ;  /* 0x000000041a1a7836 */ /* 0x000fe40000000000 */
[----:B------:R-:W-:Y:S01]  /*05b0*/  VIADD R27, R27, 0x4 ;  /* 0x000000041b1b7836 */ /* 0x000fe20000000000 */
[----:B-----5:R-:W-:Y:S02]  /*05c0*/  I2FP.F32.U32 R10, R10 ;  /* 0x0000000a000a7245 */ /* 0x020fe40000201000 */
[----:B------:R-:W-:Y:S02]  /*05d0*/  I2FP.F32.U32 R12, R12 ;  /* 0x0000000c000c7245 */ /* 0x000fe40000201000 */
[----:B------:R-:W-:Y:S01]  /*05e0*/  I2FP.F32.U32 R14, R14 ;  /* 0x0000000e000e7245 */ /* 0x000fe20000201000 */
[C---:B---3--:R-:W-:Y:S01]  /*05f0*/  FFMA R28, R10.reuse, R28, R25 ;  /* 0x0000001c0a1c7223 */ /* 0x048fe20000000019 */
[----:B--2---:R-:W-:-:S03]  /*0600*/  FFMA R22, R10, R22, R23 ;  /* 0x000000160a167223 */ /* 0x004fc60000000017 */
[C---:B------:R-:W-:Y:S01]  /*0610*/  FFMA R11, R12.reuse, R11, R28 ;  /* 0x0000000b0c0b7223 */ /* 0x040fe2000000001c */
[----:B------:R-:W-:-:S03]  /*0620*/  FFMA R12, R12, R13, R22 ;  /* 0x0000000d0c0c7223 */ /* 0x000fc60000000016 */
[C---:B----4-:R-:W-:Y:S01]  /*0630*/  FFMA R22, R14.reuse, R24, R11 ;  /* 0x000000180e167223 */ /* 0x050fe2000000000b */
[----:B------:R-:W-:Y:S01]  /*0640*/  FFMA R23, R14, R29, R12 ;  /* 0x0000001d0e177223 */ /* 0x000fe2000000000c */
[----:B------:R-:W-:Y:S06]  /*0650*/  @P0 BRA `(.L_x_8) ;  /* 0xfffffffc00000947 */ /* 0x000fec000383ffff */
[----:B------:R-:W-:-:S07]  /*0660*/  VIADD R16, R16, 0xffffffff ;  /* 0xffffffff10107836 */ /* 0x000fce0000000000 */
.L_x_7:
[----:B------:R-:W-:-:S13]  /*0670*/  LOP3.LUT P0, R21, R21, 0x3, RZ, 0xc0, !PT ;  /* 0x0000000315157812 */ /* 0x000fda000780c0ff */
[----:B------:R-:W-:Y:S05]  /*0680*/  @!P0 BRA `(.L_x_6) ;  /* 0x0000000000f08947 */ /* 0x000fea0003800000 */
[----:B------:R-:W-:Y:S02]  /*0690*/  ISETP.NE.AND P1, PT, R21, 0x1, PT ;  /* 0x000000011500780c */ /* 0x000fe40003f25270 */
[----:B------:R-:W-:-:S04]  /*06a0*/  LOP3.LUT R19, R19, 0x1, RZ, 0xc0, !PT ;  /* 0x0000000113137812 */ /* 0x000fc800078ec0ff */
[----:B------:R-:W-:-:S07]  /*06b0*/  ISETP.NE.U32.AND P0, PT, R19, 0x1, PT ;  /* 0x000000011300780c */ /* 0x000fce0003f05070 */
[----:B------:R-:W-:Y:S06]  /*06c0*/  @!P1 BRA `(.L_x_9) ;  /* 0x00000000008c9947 */ /* 0x000fec0003800000 */
[--C-:B------:R-:W-:Y:S01]  /*06d0*/  IMAD.IADD R2, R17, 0x1, R16.reuse ;  /* 0x0000000111027824 */ /* 0x100fe200078e0210 */
[----:B------:R-:W0:Y:S01]  /*06e0*/  LDCU.64 UR10, c[0x0][0x380] ;  /* 0x00007000ff0a77ac */ /* 0x000e220008000a00 */
[----:B------:R-:W1:Y:S01]  /*06f0*/  LDC.64 R4, c[0x0][0x390] ;  /* 0x0000e400ff047b82 */ /* 0x000e620000000a00 */
[----:B------:R-:W-:Y:S02]  /*0700*/  IMAD.IADD R11, R20, 0x1, R16 ;  /* 0x00000001140b7824 */ /* 0x000fe400078e0210 */
[C---:B------:R-:W-:Y:S01]  /*0710*/  ISETP.GE.AND P2, PT, R2.reuse, UR8, PT ;  /* 0x0000000802007c0c */ /* 0x040fe2000bf46270 */
[C---:B------:R-:W-:Y:S01]  /*0720*/  VIADD R8, R2.reuse, 0x1 ;  /* 0x0000000102087836 */ /* 0x040fe20000000000 */
[C---:B------:R-:W-:Y:S02]  /*0730*/  ISETP.GE.AND P1, PT, R2.reuse, RZ, PT ;  /* 0x000000ff0200720c */ /* 0x040fe40003f26270 */
[----:B------:R-:W-:Y:S02]  /*0740*/  SEL R6, R2, UR4, !P2 ;  /* 0x0000000402067c07 */ /* 0x000fe4000d000000 */
[----:B------:R-:W2:Y:S01]  /*0750*/  LDC.64 R2, c[0x0][0x398] ;  /* 0x0000e600ff027b82 */ /* 0x000ea20000000a00 */
[----:B------:R-:W-:-:S02]  /*0760*/  ISETP.GE.AND P3, PT, R8, UR8, PT ;  /* 0x0000000808007c0c */ /* 0x000fc4000bf66270 */
[----:B------:R-:W-:Y:S02]  /*0770*/  ISETP.GE.AND P2, PT, R8, RZ, PT ;  /* 0x000000ff0800720c */ /* 0x000fe40003f46270 */
[----:B------:R-:W-:Y:S02]  /*0780*/  SEL R7, R6, RZ, P1 ;  /* 0x000000ff06077207 */ /* 0x000fe40000800000 */
[----:B------:R-:W-:-:S03]  /*0790*/  SEL R8, R8, UR4, !P3 ;  /* 0x0000000408087c07 */ /* 0x000fc6000d800000 */
[----:B------:R-:W-:Y:S01]  /*07a0*/  IMAD R7, R0, UR8, R7 ;  /* 0x0000000800077c24 */ /* 0x000fe2000f8e0207 */
[----:B------:R-:W-:-:S04]  /*07b0*/  SEL R9, R8, RZ, P2 ;  /* 0x000000ff08097207 */ /* 0x000fc80001000000 */
[----:B0-----:R-:W-:Y:S01]  /*07c0*/  IADD3 R8, P1, PT, R7, UR10, RZ ;  /* 0x0000000a07087c10 */ /* 0x001fe2000ff3e0ff */
[----:B------:R-:W-:-:S03]  /*07d0*/  IMAD R10, R0, UR8, R9 ;  /* 0x00000008000a7c24 */ /* 0x000fc6000f8e0209 */
[----:B------:R-:W-:Y:S02]  /*07e0*/  LEA.HI.X.SX32 R9, R7, UR11, 0x1, P1 ;  /* 0x0000000b07097c11 */ /* 0x000fe400088f0eff */
[C---:B------:R-:W-:Y:S01]  /*07f0*/  IADD3 R6, P1, PT, R10.reuse, UR10, RZ ;  /* 0x0000000a0a067c10 */ /* 0x040fe2000ff3e0ff */
[C---:B-1----:R-:W-:Y:S02]  /*0800*/  IMAD.WIDE R4, R11.reuse, 0x4, R4 ;  /* 0x000000040b047825 */ /* 0x042fe400078e0204 */
[----:B------:R-:W3:Y:S01]  /*0810*/  LDG.E.U8 R8, desc[UR6][R8.64] ;  /* 0x0000000608087981 */ /* 0x000ee2000c1e1100 */
[----:B------:R-:W-:Y:S01]  /*0820*/  LEA.HI.X.SX32 R7, R10, UR11, 0x1, P1 ;  /* 0x0000000b0a077c11 */ /* 0x000fe200088f0eff */
[----:B--2---:R-:W-:Y:S02]  /*0830*/  IMAD.WIDE R2, R11, 0x4, R2 ;  /* 0x000000040b027825 */ /* 0x004fe400078e0202 */
[----:B------:R-:W2:Y:S04]  /*0840*/  LDG.E R10, desc[UR6][R4.64] ;  /* 0x00000006040a7981 */ /* 0x000ea8000c1e1900 */
[----:B------:R-:W4:Y:S04]  /*0850*/  LDG.E.U8 R6, desc[UR6][R6.64] ;  /* 0x0000000606067981 */ /* 0x000f28000c1e1100 */
[----:B------:R-:W5:Y:S04]  /*0860*/  LDG.E R12, desc[UR6][R2.64] ;  /* 0x00000006020c7981 */ /* 0x000f68000c1e1900 */
[----:B------:R-:W5:Y:S04]  /*0870*/  LDG.E R14, desc[UR6][R4.64+0x4] ;  /* 0x00000406040e7981 */ /* 0x000f68000c1e1900 */
[----:B------:R-:W5:Y:S01]  /*0880*/  LDG.E R15, desc[UR6][R2.64+0x4] ;  /* 0x00000406020f7981 */ /* 0x000f62000c1e1900 */
[----:B------:R-:W-:Y:S01]  /*0890*/  VIADD R16, R16, 0x2 ;  /* 0x0000000210107836 */ /* 0x000fe20000000000 */
[----:B---3--:R-:W-:-:S05]  /*08a0*/  I2FP.F32.U32 R11, R8 ;  /* 0x00000008000b7245 */ /* 0x008fca0000201000 */
[C---:B--2---:R-:W-:Y:S01]  /*08b0*/  FFMA R10, R11.reuse, R10, R22 ;  /* 0x0000000a0b0a7223 */ /* 0x044fe20000000016 */
[----:B----4-:R-:W-:Y:S01]  /*08c0*/  I2FP.F32.U32 R13, R6 ;  /* 0x00000006000d7245 */ /* 0x010fe20000201000 */
[----:B-----5:R-:W-:-:S04]  /*08d0*/  FFMA R12, R11, R12, R23 ;  /* 0x0000000c0b0c7223 */ /* 0x020fc80000000017 */
[C---:B------:R-:W-:Y:S01]  /*08e0*/  FFMA R22, R13.reuse, R14, R10 ;  /* 0x0000000e0d167223 */ /* 0x040fe2000000000a */
[----:B------:R-:W-:-:S07]  /*08f0*/  FFMA R23, R13, R15, R12 ;  /* 0x0000000f0d177223 */ /* 0x000fce000000000c */
.L_x_9:
[----:B------:R-:W-:Y:S05]  /*0900*/  @!P0 BRA `(.L_x_6) ;  /* 0x0000000000508947 */ /* 0x000fea0003800000 */
[--C-:B------:R-:W-:Y:S01]  /*0910*/  IMAD.IADD R2, R17, 0x1, R16.reuse ;  /* 0x0000000111027824 */ /* 0x100fe200078e0210 */
[----:B------:R-:W0:Y:S01]  /*0920*/  LDCU.64 UR10, c[0x0][0x380] ;  /* 0x00007000ff0a77ac */ /* 0x000e220008000a00 */
[----:B------:R-:W1:Y:S01]  /*0930*/  LDC.64 R4, c[0x0][0x390] ;  /* 0x0000e400ff047b82 */ /* 0x000e620000000a00 */
[----:B------:R-:W-:Y:S02]  /*0940*/  IMAD.IADD R9, R20, 0x1, R16 ;  /* 0x0000000114097824 */ /* 0x000fe400078e0210 */
[C---:B------:R-:W-:Y:S02]  /*0950*/  ISETP.GE.AND P1, PT, R2.reuse, UR8, PT ;  /* 0x0000000802007c0c */ /* 0x040fe4000bf26270 */
[C---:B------:R-:W-:Y:S02]  /*0960*/  ISETP.GE.AND P0, PT, R2.reuse, RZ, PT ;  /* 0x000000ff0200720c */ /* 0x040fe40003f06270 */
[----:B------:R-:W-:Y:S02]  /*0970*/  SEL R6, R2, UR4, !P1 ;  /* 0x0000000402067c07 */ /* 0x000fe4000c800000 */
[----:B------:R-:W2:Y:S02]  /*0980*/  LDC.64 R2, c[0x0][0x398] ;  /* 0x0000e600ff027b82 */ /* 0x000ea40000000a00 */
[----:B------:R-:W-:-:S05]  /*0990*/  SEL R7, R6, RZ, P0 ;  /* 0x000000ff06077207 */ /* 0x000fca0000000000 */
[----:B------:R-:W-:-:S05]  /*09a0*/  IMAD R7, R0, UR8, R7 ;  /* 0x0000000800077c24 */ /* 0x000fca000f8e0207 */
[----:B0-----:R-:W-:Y:S01]  /*09b0*/  IADD3 R6, P0, PT, R7, UR10, RZ ;  /* 0x0000000a07067c10 */ /* 0x001fe2000ff1e0ff */
[----:B-1----:R-:W-:-:S03]  /*09c0*/  IMAD.WIDE R4, R9, 0x4, R4 ;  /* 0x0000000409047825 */ /* 0x002fc600078e0204 */
[----:B------:R-:W-:-:S05]  /*09d0*/  LEA.HI.X.SX32 R7, R7, UR11, 0x1, P0 ;  /* 0x0000000b07077c11 */ /* 0x000fca00080f0eff */
[----:B------:R-:W3:Y:S01]  /*09e0*/  LDG.E.U8 R6, desc[UR6][R6.64] ;  /* 0x0000000606067981 */ /* 0x000ee2000c1e1100 */
[----:B--2---:R-:W-:-:S03]  /*09f0*/  IMAD.WIDE R2, R9, 0x4, R2 ;  /* 0x0000000409027825 */ /* 0x004fc600078e0202 */
[----:B------:R-:W2:Y:S04]  /*0a00*/  LDG.E R4, desc[UR6][R4.64] ;  /* 0x0000000604047981 */ /* 0x000ea8000c1e1900 */
[----:B------:R-:W4:Y:S01]  /*0a10*/  LDG.E R2, desc[UR6][R2.64] ;  /* 0x0000000602027981 */ /* 0x000f22000c1e1900 */
[----:B---3--:R-:W-:-:S05]  /*0a20*/  I2FP.F32.U32 R9, R6 ;  /* 0x0000000600097245 */ /* 0x008fca0000201000 */
[C---:B--2---:R-:W-:Y:S01]  /*0a30*/  FFMA R22, R9.reuse, R4, R22 ;  /* 0x0000000409167223 */ /* 0x044fe20000000016 */
[----:B----4-:R-:W-:-:S07]  /*0a40*/  FFMA R23, R9, R2, R23 ;  /* 0x0000000209177223 */ /* 0x010fce0000000017 */
.L_x_6:
        /* <DEDUP_REMOVED lines=11> */
.L_x_10:
        /* <DEDUP_REMOVED lines=16> */
.L_x_13:


//--------------------- .nv.shared.reserved.0     --------------------------
	.section	.nv.shared.reserved.0,"aw",@nobits
	.weak		__nv_reservedSMEM_offset_0_alias
	.size		__nv_reservedSMEM_offset_0_alias, 0, 64
	.other		__nv_reservedSMEM_offset_0_alias,@"STO_CUDA_RESERVED_SHARED STV_DEFAULT"
__nv_reservedSMEM_offset_0_alias:
	.zero		0
	.zero		64


//--------------------- .nv.constant0._Z8sumScalePK6float2Ph --------------------------
	.section	.nv.constant0._Z8sumScalePK6float2Ph,"a",@progbits
	.sectionflags	@""
	.align	4
.nv.constant0._Z8sumScalePK6float2Ph:
	.zero		912


//--------------------- .nv.constant0._Z13blur_verticalPK6float2PS_PfS3_ --------------------------
	.section	.nv.constant0._Z13blur_verticalPK6float2PS_PfS3_,"a",@progbits
	.sectionflags	@""
	.align	4
.nv.constant0._Z13blur_verticalPK6float2PS_PfS3_:
	.zero		928


//--------------------- .nv.constant0._Z15blur_horizontalPKhP6float2PfS3_ --------------------------
	.section	.nv.constant0._Z15blur_horizontalPKhP6float2PfS3_,"a",@progbits
	.sectionflags	@""
	.align	4
.nv.constant0._Z15blur_horizontalPKhP6float2PfS3_:
	.zero		928


//--------------------- SYMBOLS --------------------------

	.type		.nv.reservedSmem.offset0,@object
	.size		.nv.reservedSmem.offset0,0x4
